	.target	sm_100a

	.elftype	@"ET_EXEC"


//--------------------- .note.nv.tkinfo           --------------------------
	.section	.note.nv.tkinfo,"",@"SHT_NOTE"
	.sectionflags	@"SHF_NOTE_NV_TKINFO"
	.tkinfo
        /*0018*/ 	.word	0x00000002
        /*0030*/ 	.string	""
        /*0030*/ 	.string	"ptxas"
        /*0030*/ 	.string	"Cuda compilation tools, release 13.0, V13.0.88"
        /*0030*/ 	.string	"Build cuda_13.0.r13.0/compiler.36424714_0"
        /*0030*/ 	.string	"-arch sm_100a -m 64 "



//--------------------- .note.nv.cuinfo           --------------------------
	.section	.note.nv.cuinfo,"",@"SHT_NOTE"
	.sectionflags	@"SHF_NOTE_NV_CUINFO"
        /*0018*/ 	.short	0x0002
        /*001a*/ 	.short	0x0064
        /*001c*/ 	.short	0x0082
	.zero		2


//--------------------- .nv.info                  --------------------------
	.section	.nv.info,"",@"SHT_CUDA_INFO"
	.align	4


	//----- nvinfo : EIATTR_REGCOUNT
	.align		4
        /*0000*/ 	.byte	0x04, 0x2f
        /*0002*/ 	.short	(.L_12 - .L_11)
	.align		4
.L_11:
        /*0004*/ 	.word	index@(_ZN7cutlass13device_kernelIN5flash11enable_sm90INS1_16FlashAttnFwdSm90INS1_25CollectiveMainloopFwdSm90ILi2EN4cute5tupleIJNS5_1CILi1EEES8_S8_EEENS6_IJNS7_ILi128EEESA_SA_EEELi128ENS_6half_tEfNS_4arch4Sm90ELb1ELb0ELb0ELb1ELb1ELb1ELb0ELb1ELb1ELb1ELb1ELb0EEENS1_21CollectiveEpilogueFwdISB_S9_SC_SE_Li256ELb1ELb1ELb1ELb0EEENS1_36VarlenDynamicPersistentTileSchedulerILi128ELi128ELi256ELi128ELb1ELb1ELb1ELb1ELb1ELb1EEEEEEEEEvNT_6ParamsE)
        /*0008*/ 	.word	0x00000004


	//----- nvinfo : EIATTR_FRAME_SIZE
	.align		4
.L_12:
        /*000c*/ 	.byte	0x04, 0x11
        /*000e*/ 	.short	(.L_14 - .L_13)
	.align		4
.L_13:
        /*0010*/ 	.word	index@(_ZN7cutlass13device_kernelIN5flash11enable_sm90INS1_16FlashAttnFwdSm90INS1_25CollectiveMainloopFwdSm90ILi2EN4cute5tupleIJNS5_1CILi1EEES8_S8_EEENS6_IJNS7_ILi128EEESA_SA_EEELi128ENS_6half_tEfNS_4arch4Sm90ELb1ELb0ELb0ELb1ELb1ELb1ELb0ELb1ELb1ELb1ELb1ELb0EEENS1_21CollectiveEpilogueFwdISB_S9_SC_SE_Li256ELb1ELb1ELb1ELb0EEENS1_36VarlenDynamicPersistentTileSchedulerILi128ELi128ELi256ELi128ELb1ELb1ELb1ELb1ELb1ELb1EEEEEEEEEvNT_6ParamsE)
        /*0014*/ 	.word	0x00000000


	//----- nvinfo : EIATTR_REGCOUNT
	.align		4
.L_14:
        /*0018*/ 	.byte	0x04, 0x2f
        /*001a*/ 	.short	(.L_16 - .L_15)
	.align		4
.L_15:
        /*001c*/ 	.word	index@(_ZN7cutlass13device_kernelIN5flash11enable_sm90INS1_16FlashAttnFwdSm90INS1_25CollectiveMainloopFwdSm90ILi2EN4cute5tupleIJNS5_1CILi1EEES8_S8_EEENS6_IJNS7_ILi128EEESA_SA_EEELi128ENS_6half_tEfNS_4arch4Sm90ELb1ELb0ELb0ELb1ELb1ELb0ELb0ELb1ELb1ELb1ELb1ELb0EEENS1_21CollectiveEpilogueFwdISB_S9_SC_SE_Li256ELb1ELb1ELb1ELb0EEENS1_36VarlenDynamicPersistentTileSchedulerILi128ELi128ELi256ELi128ELb1ELb1ELb1ELb1ELb1ELb1EEEEEEEEEvNT_6ParamsE)
        /*0020*/ 	.word	0x00000004


	//----- nvinfo : EIATTR_FRAME_SIZE
	.align		4
.L_16:
        /*0024*/ 	.byte	0x04, 0x11
        /*0026*/ 	.short	(.L_18 - .L_17)
	.align		4
.L_17:
        /*0028*/ 	.word	index@(_ZN7cutlass13device_kernelIN5flash11enable_sm90INS1_16FlashAttnFwdSm90INS1_25CollectiveMainloopFwdSm90ILi2EN4cute5tupleIJNS5_1CILi1EEES8_S8_EEENS6_IJNS7_ILi128EEESA_SA_EEELi128ENS_6half_tEfNS_4arch4Sm90ELb1ELb0ELb0ELb1ELb1ELb0ELb0ELb1ELb1ELb1ELb1ELb0EEENS1_21CollectiveEpilogueFwdISB_S9_SC_SE_Li256ELb1ELb1ELb1ELb0EEENS1_36VarlenDynamicPersistentTileSchedulerILi128ELi128ELi256ELi128ELb1ELb1ELb1ELb1ELb1ELb1EEEEEEEEEvNT_6ParamsE)
        /*002c*/ 	.word	0x00000000


	//----- nvinfo : EIATTR_REGCOUNT
	.align		4
.L_18:
        /*0030*/ 	.byte	0x04, 0x2f
        /*0032*/ 	.short	(.L_20 - .L_19)
	.align		4
.L_19:
        /*0034*/ 	.word	index@(_ZN7cutlass13device_kernelIN5flash11enable_sm90INS1_16FlashAttnFwdSm90INS1_25CollectiveMainloopFwdSm90ILi2EN4cute5tupleIJNS5_1CILi1EEES8_S8_EEENS6_IJNS7_ILi128EEESA_SA_EEELi128ENS_6half_tEfNS_4arch4Sm90ELb1ELb0ELb0ELb0ELb1ELb0ELb0ELb1ELb1ELb1ELb1ELb0EEENS1_21CollectiveEpilogueFwdISB_S9_SC_SE_Li256ELb0ELb1ELb1ELb0EEENS1_19SingleTileSchedulerILb0ELb1ELb1ELi128EEEEEEEEEvNT_6ParamsE)
        /*0038*/ 	.word	0x00000004


	//----- nvinfo : EIATTR_FRAME_SIZE
	.align		4
.L_20:
        /*003c*/ 	.byte	0x04, 0x11
        /*003e*/ 	.short	(.L_22 - .L_21)
	.align		4
.L_21:
        /*0040*/ 	.word	index@(_ZN7cutlass13device_kernelIN5flash11enable_sm90INS1_16FlashAttnFwdSm90INS1_25CollectiveMainloopFwdSm90ILi2EN4cute5tupleIJNS5_1CILi1EEES8_S8_EEENS6_IJNS7_ILi128EEESA_SA_EEELi128ENS_6half_tEfNS_4arch4Sm90ELb1ELb0ELb0ELb0ELb1ELb0ELb0ELb1ELb1ELb1ELb1ELb0EEENS1_21CollectiveEpilogueFwdISB_S9_SC_SE_Li256ELb0ELb1ELb1ELb0EEENS1_19SingleTileSchedulerILb0ELb1ELb1ELi128EEEEEEEEEvNT_6ParamsE)
        /*0044*/ 	.word	0x00000000


	//----- nvinfo : EIATTR_REGCOUNT
	.align		4
.L_22:
        /*0048*/ 	.byte	0x04, 0x2f
        /*004a*/ 	.short	(.L_24 - .L_23)
	.align		4
.L_23:
        /*004c*/ 	.word	index@(_ZN7cutlass13device_kernelIN5flash11enable_sm90INS1_16FlashAttnFwdSm90INS1_25CollectiveMainloopFwdSm90ILi2EN4cute5tupleIJNS5_1CILi1EEES8_S8_EEENS6_IJNS7_ILi128EEESA_SA_EEELi128ENS_6half_tEfNS_4arch4Sm90ELb0ELb1ELb0ELb1ELb1ELb1ELb0ELb1ELb1ELb1ELb1ELb0EEENS1_21CollectiveEpilogueFwdISB_S9_SC_SE_Li256ELb1ELb1ELb1ELb0EEENS1_36VarlenDynamicPersistentTileSchedulerILi128ELi128ELi256ELi128ELb1ELb1ELb1ELb1ELb0ELb1EEEEEEEEEvNT_6ParamsE)
        /*0050*/ 	.word	0x00000004


	//----- nvinfo : EIATTR_FRAME_SIZE
	.align		4
.L_24:
        /*0054*/ 	.byte	0x04, 0x11
        /*0056*/ 	.short	(.L_26 - .L_25)
	.align		4
.L_25:
        /*0058*/ 	.word	index@(_ZN7cutlass13device_kernelIN5flash11enable_sm90INS1_16FlashAttnFwdSm90INS1_25CollectiveMainloopFwdSm90ILi2EN4cute5tupleIJNS5_1CILi1EEES8_S8_EEENS6_IJNS7_ILi128EEESA_SA_EEELi128ENS_6half_tEfNS_4arch4Sm90ELb0ELb1ELb0ELb1ELb1ELb1ELb0ELb1ELb1ELb1ELb1ELb0EEENS1_21CollectiveEpilogueFwdISB_S9_SC_SE_Li256ELb1ELb1ELb1ELb0EEENS1_36VarlenDynamicPersistentTileSchedulerILi128ELi128ELi256ELi128ELb1ELb1ELb1ELb1ELb0ELb1EEEEEEEEEvNT_6ParamsE)
        /*005c*/ 	.word	0x00000000


	//----- nvinfo : EIATTR_REGCOUNT
	.align		4
.L_26:
        /*0060*/ 	.byte	0x04, 0x2f
        /*0062*/ 	.short	(.L_28 - .L_27)
	.align		4
.L_27:
        /*0064*/ 	.word	index@(_ZN7cutlass13device_kernelIN5flash11enable_sm90INS1_16FlashAttnFwdSm90INS1_25CollectiveMainloopFwdSm90ILi2EN4cute5tupleIJNS5_1CILi1EEES8_S8_EEENS6_IJNS7_ILi128EEESA_SA_EEELi128ENS_6half_tEfNS_4arch4Sm90ELb0ELb1ELb0ELb1ELb1ELb0ELb0ELb1ELb1ELb1ELb1ELb0EEENS1_21CollectiveEpilogueFwdISB_S9_SC_SE_Li256ELb1ELb1ELb1ELb0EEENS1_36VarlenDynamicPersistentTileSchedulerILi128ELi128ELi256ELi128ELb1ELb1ELb1ELb1ELb0ELb1EEEEEEEEEvNT_6ParamsE)
        /*0068*/ 	.word	0x00000004


	//----- nvinfo : EIATTR_FRAME_SIZE
	.align		4
.L_28:
        /*006c*/ 	.byte	0x04, 0x11
        /*006e*/ 	.short	(.L_30 - .L_29)
	.align		4
.L_29:
        /*0070*/ 	.word	index@(_ZN7cutlass13device_kernelIN5flash11enable_sm90INS1_16FlashAttnFwdSm90INS1_25CollectiveMainloopFwdSm90ILi2EN4cute5tupleIJNS5_1CILi1EEES8_S8_EEENS6_IJNS7_ILi128EEESA_SA_EEELi128ENS_6half_tEfNS_4arch4Sm90ELb0ELb1ELb0ELb1ELb1ELb0ELb0ELb1ELb1ELb1ELb1ELb0EEENS1_21CollectiveEpilogueFwdISB_S9_SC_SE_Li256ELb1ELb1ELb1ELb0EEENS1_36VarlenDynamicPersistentTileSchedulerILi128ELi128ELi256ELi128ELb1ELb1ELb1ELb1ELb0ELb1EEEEEEEEEvNT_6ParamsE)
        /*0074*/ 	.word	0x00000000


	//----- nvinfo : EIATTR_REGCOUNT
	.align		4
.L_30:
        /*0078*/ 	.byte	0x04, 0x2f
        /*007a*/ 	.short	(.L_32 - .L_31)
	.align		4
.L_31:
        /*007c*/ 	.word	index@(_ZN7cutlass13device_kernelIN5flash11enable_sm90INS1_16FlashAttnFwdSm90INS1_25CollectiveMainloopFwdSm90ILi2EN4cute5tupleIJNS5_1CILi1EEES8_S8_EEENS6_IJNS7_ILi128EEESA_SA_EEELi128ENS_6half_tEfNS_4arch4Sm90ELb0ELb1ELb0ELb0ELb1ELb0ELb0ELb1ELb1ELb1ELb1ELb0EEENS1_21CollectiveEpilogueFwdISB_S9_SC_SE_Li256ELb0ELb1ELb1ELb0EEENS1_19SingleTileSchedulerILb0ELb1ELb1ELi128EEEEEEEEEvNT_6ParamsE)
        /*0080*/ 	.word	0x00000004


	//----- nvinfo : EIATTR_FRAME_SIZE
	.align		4
.L_32:
        /*0084*/ 	.byte	0x04, 0x11
        /*0086*/ 	.short	(.L_34 - .L_33)
	.align		4
.L_33:
        /*0088*/ 	.word	index@(_ZN7cutlass13device_kernelIN5flash11enable_sm90INS1_16FlashAttnFwdSm90INS1_25CollectiveMainloopFwdSm90ILi2EN4cute5tupleIJNS5_1CILi1EEES8_S8_EEENS6_IJNS7_ILi128EEESA_SA_EEELi128ENS_6half_tEfNS_4arch4Sm90ELb0ELb1ELb0ELb0ELb1ELb0ELb0ELb1ELb1ELb1ELb1ELb0EEENS1_21CollectiveEpilogueFwdISB_S9_SC_SE_Li256ELb0ELb1ELb1ELb0EEENS1_19SingleTileSchedulerILb0ELb1ELb1ELi128EEEEEEEEEvNT_6ParamsE)
        /*008c*/ 	.word	0x00000000


	//----- nvinfo : EIATTR_REGCOUNT
	.align		4
.L_34:
        /*0090*/ 	.byte	0x04, 0x2f
        /*0092*/ 	.short	(.L_36 - .L_35)
	.align		4
.L_35:
        /*0094*/ 	.word	index@(_ZN7cutlass13device_kernelIN5flash11enable_sm90INS1_16FlashAttnFwdSm90INS1_25CollectiveMainloopFwdSm90ILi2EN4cute5tupleIJNS5_1CILi1EEES8_S8_EEENS6_IJNS7_ILi128EEESA_SA_EEELi128ENS_6half_tEfNS_4arch4Sm90ELb0ELb0ELb0ELb1ELb1ELb1ELb0ELb1ELb1ELb1ELb1ELb0EEENS1_21CollectiveEpilogueFwdISB_S9_SC_SE_Li256ELb1ELb1ELb1ELb0EEENS1_36VarlenDynamicPersistentTileSchedulerILi128ELi128ELi256ELi128ELb1ELb1ELb1ELb0ELb1ELb1EEEEEEEEEvNT_6ParamsE)
        /*0098*/ 	.word	0x00000004


	//----- nvinfo : EIATTR_FRAME_SIZE
	.align		4
.L_36:
        /*009c*/ 	.byte	0x04, 0x11
        /*009e*/ 	.short	(.L_38 - .L_37)
	.align		4
.L_37:
        /*00a0*/ 	.word	index@(_ZN7cutlass13device_kernelIN5flash11enable_sm90INS1_16FlashAttnFwdSm90INS1_25CollectiveMainloopFwdSm90ILi2EN4cute5tupleIJNS5_1CILi1EEES8_S8_EEENS6_IJNS7_ILi128EEESA_SA_EEELi128ENS_6half_tEfNS_4arch4Sm90ELb0ELb0ELb0ELb1ELb1ELb1ELb0ELb1ELb1ELb1ELb1ELb0EEENS1_21CollectiveEpilogueFwdISB_S9_SC_SE_Li256ELb1ELb1ELb1ELb0EEENS1_36VarlenDynamicPersistentTileSchedulerILi128ELi128ELi256ELi128ELb1ELb1ELb1ELb0ELb1ELb1EEEEEEEEEvNT_6ParamsE)
        /*00a4*/ 	.word	0x00000000


	//----- nvinfo : EIATTR_REGCOUNT
	.align		4
.L_38:
        /*00a8*/ 	.byte	0x04, 0x2f
        /*00aa*/ 	.short	(.L_40 - .L_39)
	.align		4
.L_39:
        /*00ac*/ 	.word	index@(_ZN7cutlass13device_kernelIN5flash11enable_sm90INS1_16FlashAttnFwdSm90INS1_25CollectiveMainloopFwdSm90ILi2EN4cute5tupleIJNS5_1CILi1EEES8_S8_EEENS6_IJNS7_ILi128EEESA_SA_EEELi128ENS_6half_tEfNS_4arch4Sm90ELb0ELb0ELb0ELb1ELb1ELb0ELb0ELb1ELb1ELb1ELb1ELb0EEENS1_21CollectiveEpilogueFwdISB_S9_SC_SE_Li256ELb1ELb1ELb1ELb0EEENS1_36VarlenDynamicPersistentTileSchedulerILi128ELi128ELi256ELi128ELb1ELb1ELb1ELb0ELb1ELb1EEEEEEEEEvNT_6ParamsE)
        /*00b0*/ 	.word	0x00000004


	//----- nvinfo : EIATTR_FRAME_SIZE
	.align		4
.L_40:
        /*00b4*/ 	.byte	0x04, 0x11
        /*00b6*/ 	.short	(.L_42 - .L_41)
	.align		4
.L_41:
        /*00b8*/ 	.word	index@(_ZN7cutlass13device_kernelIN5flash11enable_sm90INS1_16FlashAttnFwdSm90INS1_25CollectiveMainloopFwdSm90ILi2EN4cute5tupleIJNS5_1CILi1EEES8_S8_EEENS6_IJNS7_ILi128EEESA_SA_EEELi128ENS_6half_tEfNS_4arch4Sm90ELb0ELb0ELb0ELb1ELb1ELb0ELb0ELb1ELb1ELb1ELb1ELb0EEENS1_21CollectiveEpilogueFwdISB_S9_SC_SE_Li256ELb1ELb1ELb1ELb0EEENS1_36VarlenDynamicPersistentTileSchedulerILi128ELi128ELi256ELi128ELb1ELb1ELb1ELb0ELb1ELb1EEEEEEEEEvNT_6ParamsE)
        /*00bc*/ 	.word	0x00000000


	//----- nvinfo : EIATTR_REGCOUNT
	.align		4
.L_42:
        /*00c0*/ 	.byte	0x04, 0x2f
        /*00c2*/ 	.short	(.L_44 - .L_43)
	.align		4
.L_43:
        /*00c4*/ 	.word	index@(_ZN7cutlass13device_kernelIN5flash11enable_sm90INS1_16FlashAttnFwdSm90INS1_25CollectiveMainloopFwdSm90ILi2EN4cute5tupleIJNS5_1CILi1EEES8_S8_EEENS6_IJNS7_ILi128EEESA_SA_EEELi128ENS_6half_tEfNS_4arch4Sm90ELb0ELb0ELb0ELb0ELb1ELb0ELb0ELb1ELb1ELb1ELb1ELb0EEENS1_21CollectiveEpilogueFwdISB_S9_SC_SE_Li256ELb0ELb1ELb1ELb0EEENS1_19SingleTileSchedulerILb0ELb1ELb1ELi128EEEEEEEEEvNT_6ParamsE)
        /*00c8*/ 	.word	0x00000004


	//----- nvinfo : EIATTR_FRAME_SIZE
	.align		4
.L_44:
        /*00cc*/ 	.byte	0x04, 0x11
        /*00ce*/ 	.short	(.L_46 - .L_45)
	.align		4
.L_45:
        /*00d0*/ 	.word	index@(_ZN7cutlass13device_kernelIN5flash11enable_sm90INS1_16FlashAttnFwdSm90INS1_25CollectiveMainloopFwdSm90ILi2EN4cute5tupleIJNS5_1CILi1EEES8_S8_EEENS6_IJNS7_ILi128EEESA_SA_EEELi128ENS_6half_tEfNS_4arch4Sm90ELb0ELb0ELb0ELb0ELb1ELb0ELb0ELb1ELb1ELb1ELb1ELb0EEENS1_21CollectiveEpilogueFwdISB_S9_SC_SE_Li256ELb0ELb1ELb1ELb0EEENS1_19SingleTileSchedulerILb0ELb1ELb1ELi128EEEEEEEEEvNT_6ParamsE)
        /*00d4*/ 	.word	0x00000000


	//----- nvinfo : EIATTR_MIN_STACK_SIZE
	.align		4
.L_46:
        /*00d8*/ 	.byte	0x04, 0x12
        /*00da*/ 	.short	(.L_48 - .L_47)
	.align		4
.L_47:
        /*00dc*/ 	.word	index@(_ZN7cutlass13device_kernelIN5flash11enable_sm90INS1_16FlashAttnFwdSm90INS1_25CollectiveMainloopFwdSm90ILi2EN4cute5tupleIJNS5_1CILi1EEES8_S8_EEENS6_IJNS7_ILi128EEESA_SA_EEELi128ENS_6half_tEfNS_4arch4Sm90ELb0ELb0ELb0ELb0ELb1ELb0ELb0ELb1ELb1ELb1ELb1ELb0EEENS1_21CollectiveEpilogueFwdISB_S9_SC_SE_Li256ELb0ELb1ELb1ELb0EEENS1_19SingleTileSchedulerILb0ELb1ELb1ELi128EEEEEEEEEvNT_6ParamsE)
        /*00e0*/ 	.word	0x00000000


	//----- nvinfo : EIATTR_MIN_STACK_SIZE
	.align		4
.L_48:
        /*00e4*/ 	.byte	0x04, 0x12
        /*00e6*/ 	.short	(.L_50 - .L_49)
	.align		4
.L_49:
        /*00e8*/ 	.word	index@(_ZN7cutlass13device_kernelIN5flash11enable_sm90INS1_16FlashAttnFwdSm90INS1_25CollectiveMainloopFwdSm90ILi2EN4cute5tupleIJNS5_1CILi1EEES8_S8_EEENS6_IJNS7_ILi128EEESA_SA_EEELi128ENS_6half_tEfNS_4arch4Sm90ELb0ELb0ELb0ELb1ELb1ELb0ELb0ELb1ELb1ELb1ELb1ELb0EEENS1_21CollectiveEpilogueFwdISB_S9_SC_SE_Li256ELb1ELb1ELb1ELb0EEENS1_36VarlenDynamicPersistentTileSchedulerILi128ELi128ELi256ELi128ELb1ELb1ELb1ELb0ELb1ELb1EEEEEEEEEvNT_6ParamsE)
        /*00ec*/ 	.word	0x00000000


	//----- nvinfo : EIATTR_MIN_STACK_SIZE
	.align		4
.L_50:
        /*00f0*/ 	.byte	0x04, 0x12
        /*00f2*/ 	.short	(.L_52 - .L_51)
	.align		4
.L_51:
        /*00f4*/ 	.word	index@(_ZN7cutlass13device_kernelIN5flash11enable_sm90INS1_16FlashAttnFwdSm90INS1_25CollectiveMainloopFwdSm90ILi2EN4cute5tupleIJNS5_1CILi1EEES8_S8_EEENS6_IJNS7_ILi128EEESA_SA_EEELi128ENS_6half_tEfNS_4arch4Sm90ELb0ELb0ELb0ELb1ELb1ELb1ELb0ELb1ELb1ELb1ELb1ELb0EEENS1_21CollectiveEpilogueFwdISB_S9_SC_SE_Li256ELb1ELb1ELb1ELb0EEENS1_36VarlenDynamicPersistentTileSchedulerILi128ELi128ELi256ELi128ELb1ELb1ELb1ELb0ELb1ELb1EEEEEEEEEvNT_6ParamsE)
        /*00f8*/ 	.word	0x00000000


	//----- nvinfo : EIATTR_MIN_STACK_SIZE
	.align		4
.L_52:
        /*00fc*/ 	.byte	0x04, 0x12
        /*00fe*/ 	.short	(.L_54 - .L_53)
	.align		4
.L_53:
        /*0100*/ 	.word	index@(_ZN7cutlass13device_kernelIN5flash11enable_sm90INS1_16FlashAttnFwdSm90INS1_25CollectiveMainloopFwdSm90ILi2EN4cute5tupleIJNS5_1CILi1EEES8_S8_EEENS6_IJNS7_ILi128EEESA_SA_EEELi128ENS_6half_tEfNS_4arch4Sm90ELb0ELb1ELb0ELb0ELb1ELb0ELb0ELb1ELb1ELb1ELb1ELb0EEENS1_21CollectiveEpilogueFwdISB_S9_SC_SE_Li256ELb0ELb1ELb1ELb0EEENS1_19SingleTileSchedulerILb0ELb1ELb1ELi128EEEEEEEEEvNT_6ParamsE)
        /*0104*/ 	.word	0x00000000


	//----- nvinfo : EIATTR_MIN_STACK_SIZE
	.align		4
.L_54:
        /*0108*/ 	.byte	0x04, 0x12
        /*010a*/ 	.short	(.L_56 - .L_55)
	.align		4
.L_55:
        /*010c*/ 	.word	index@(_ZN7cutlass13device_kernelIN5flash11enable_sm90INS1_16FlashAttnFwdSm90INS1_25CollectiveMainloopFwdSm90ILi2EN4cute5tupleIJNS5_1CILi1EEES8_S8_EEENS6_IJNS7_ILi128EEESA_SA_EEELi128ENS_6half_tEfNS_4arch4Sm90ELb0ELb1ELb0ELb1ELb1ELb0ELb0ELb1ELb1ELb1ELb1ELb0EEENS1_21CollectiveEpilogueFwdISB_S9_SC_SE_Li256ELb1ELb1ELb1ELb0EEENS1_36VarlenDynamicPersistentTileSchedulerILi128ELi128ELi256ELi128ELb1ELb1ELb1ELb1ELb0ELb1EEEEEEEEEvNT_6ParamsE)
        /*0110*/ 	.word	0x00000000


	//----- nvinfo : EIATTR_MIN_STACK_SIZE
	.align		4
.L_56:
        /*0114*/ 	.byte	0x04, 0x12
        /*0116*/ 	.short	(.L_58 - .L_57)
	.align		4
.L_57:
        /*0118*/ 	.word	index@(_ZN7cutlass13device_kernelIN5flash11enable_sm90INS1_16FlashAttnFwdSm90INS1_25CollectiveMainloopFwdSm90ILi2EN4cute5tupleIJNS5_1CILi1EEES8_S8_EEENS6_IJNS7_ILi128EEESA_SA_EEELi128ENS_6half_tEfNS_4arch4Sm90ELb0ELb1ELb0ELb1ELb1ELb1ELb0ELb1ELb1ELb1ELb1ELb0EEENS1_21CollectiveEpilogueFwdISB_S9_SC_SE_Li256ELb1ELb1ELb1ELb0EEENS1_36VarlenDynamicPersistentTileSchedulerILi128ELi128ELi256ELi128ELb1ELb1ELb1ELb1ELb0ELb1EEEEEEEEEvNT_6ParamsE)
        /*011c*/ 	.word	0x00000000


	//----- nvinfo : EIATTR_MIN_STACK_SIZE
	.align		4
.L_58:
        /*0120*/ 	.byte	0x04, 0x12
        /*0122*/ 	.short	(.L_60 - .L_59)
	.align		4
.L_59:
        /*0124*/ 	.word	index@(_ZN7cutlass13device_kernelIN5flash11enable_sm90INS1_16FlashAttnFwdSm90INS1_25CollectiveMainloopFwdSm90ILi2EN4cute5tupleIJNS5_1CILi1EEES8_S8_EEENS6_IJNS7_ILi128EEESA_SA_EEELi128ENS_6half_tEfNS_4arch4Sm90ELb1ELb0ELb0ELb0ELb1ELb0ELb0ELb1ELb1ELb1ELb1ELb0EEENS1_21CollectiveEpilogueFwdISB_S9_SC_SE_Li256ELb0ELb1ELb1ELb0EEENS1_19SingleTileSchedulerILb0ELb1ELb1ELi128EEEEEEEEEvNT_6ParamsE)
        /*0128*/ 	.word	0x00000000


	//----- nvinfo : EIATTR_MIN_STACK_SIZE
	.align		4
.L_60:
        /*012c*/ 	.byte	0x04, 0x12
        /*012e*/ 	.short	(.L_62 - .L_61)
	.align		4
.L_61:
        /*0130*/ 	.word	index@(_ZN7cutlass13device_kernelIN5flash11enable_sm90INS1_16FlashAttnFwdSm90INS1_25CollectiveMainloopFwdSm90ILi2EN4cute5tupleIJNS5_1CILi1EEES8_S8_EEENS6_IJNS7_ILi128EEESA_SA_EEELi128ENS_6half_tEfNS_4arch4Sm90ELb1ELb0ELb0ELb1ELb1ELb0ELb0ELb1ELb1ELb1ELb1ELb0EEENS1_21CollectiveEpilogueFwdISB_S9_SC_SE_Li256ELb1ELb1ELb1ELb0EEENS1_36VarlenDynamicPersistentTileSchedulerILi128ELi128ELi256ELi128ELb1ELb1ELb1ELb1ELb1ELb1EEEEEEEEEvNT_6ParamsE)
        /*0134*/ 	.word	0x00000000


	//----- nvinfo : EIATTR_MIN_STACK_SIZE
	.align		4
.L_62:
        /*0138*/ 	.byte	0x04, 0x12
        /*013a*/ 	.short	(.L_64 - .L_63)
	.align		4
.L_63:
        /*013c*/ 	.word	index@(_ZN7cutlass13device_kernelIN5flash11enable_sm90INS1_16FlashAttnFwdSm90INS1_25CollectiveMainloopFwdSm90ILi2EN4cute5tupleIJNS5_1CILi1EEES8_S8_EEENS6_IJNS7_ILi128EEESA_SA_EEELi128ENS_6half_tEfNS_4arch4Sm90ELb1ELb0ELb0ELb1ELb1ELb1ELb0ELb1ELb1ELb1ELb1ELb0EEENS1_21CollectiveEpilogueFwdISB_S9_SC_SE_Li256ELb1ELb1ELb1ELb0EEENS1_36VarlenDynamicPersistentTileSchedulerILi128ELi128ELi256ELi128ELb1ELb1ELb1ELb1ELb1ELb1EEEEEEEEEvNT_6ParamsE)
        /*0140*/ 	.word	0x00000000
.L_64:


//--------------------- .nv.compat                --------------------------
	.section	.nv.compat,"",@"SHT_CUDA_COMPAT_INFO"
	.align	4
        /*0000*/ 	.byte	0x02, 0x09, 0x01, 0x00, 0x02, 0x02, 0x01, 0x00, 0x02, 0x05, 0x05, 0x00, 0x03, 0x07, 0x01, 0x01
        /*0010*/ 	.byte	0x02, 0x03, 0x00, 0x00, 0x02, 0x06, 0x01, 0x00, 0x04, 0x0b, 0x08, 0x00, 0x09, 0x00, 0x00, 0x00
        /*0020*/ 	.byte	0x00, 0x00, 0x00, 0x00


//--------------------- .nv.info._ZN7cutlass13device_kernelIN5flash11enable_sm90INS1_16FlashAttnFwdSm90INS1_25CollectiveMainloopFwdSm90ILi2EN4cute5tupleIJNS5_1CILi1EEES8_S8_EEENS6_IJNS7_ILi128EEESA_SA_EEELi128ENS_6half_tEfNS_4arch4Sm90ELb0ELb0ELb0ELb0ELb1ELb0ELb0ELb1ELb1ELb1ELb1ELb0EEENS1_21CollectiveEpilogueFwdISB_S9_SC_SE_Li256ELb0ELb1ELb1ELb0EEENS1_19SingleTileSchedulerILb0ELb1ELb1ELi128EEEEEEEEEvNT_6ParamsE --------------------------
	.section	.nv.info._ZN7cutlass13device_kernelIN5flash11enable_sm90INS1_16FlashAttnFwdSm90INS1_25CollectiveMainloopFwdSm90ILi2EN4cute5tupleIJNS5_1CILi1EEES8_S8_EEENS6_IJNS7_ILi128EEESA_SA_EEELi128ENS_6half_tEfNS_4arch4Sm90ELb0ELb0ELb0ELb0ELb1ELb0ELb0ELb1ELb1ELb1ELb1ELb0EEENS1_21CollectiveEpilogueFwdISB_S9_SC_SE_Li256ELb0ELb1ELb1ELb0EEENS1_19SingleTileSchedulerILb0ELb1ELb1ELi128EEEEEEEEEvNT_6ParamsE,"",@"SHT_CUDA_INFO"
	.sectionflags	@""
	.align	4


	//----- nvinfo : EIATTR_CUDA_API_VERSION
	.align		4
        /*0000*/ 	.byte	0x04, 0x37
        /*0002*/ 	.short	(.L_66 - .L_65)
.L_65:
        /*0004*/ 	.word	0x00000082


	//----- nvinfo : EIATTR_KPARAM_INFO
	.align		4
.L_66:
        /*0008*/ 	.byte	0x04, 0x17
        /*000a*/ 	.short	(.L_68 - .L_67)
.L_67:
        /*000c*/ 	.word	0x00000000
        /*0010*/ 	.short	0x0000
        /*0012*/ 	.short	0x0000
        /*0014*/ 	.byte	0x00, 0xf0, 0x01, 0x28


	//----- nvinfo : EIATTR_SPARSE_MMA_MASK
	.align		4
.L_68:
        /*0018*/ 	.byte	0x03, 0x50
        /*001a*/ 	.short	0x0000


	//----- nvinfo : EIATTR_MAXREG_COUNT
	.align		4
        /*001c*/ 	.byte	0x03, 0x1b
        /*001e*/ 	.short	0x00a8


	//----- nvinfo : EIATTR_MERCURY_ISA_VERSION
	.align		4
        /*0020*/ 	.byte	0x03, 0x5f
        /*0022*/ 	.short	0x0101


	//----- nvinfo : EIATTR_VRC_CTA_INIT_COUNT
	.align		4
        /*0024*/ 	.byte	0x02, 0x4a
	.zero		1
	.zero		1


	//----- nvinfo : EIATTR_EXIT_INSTR_OFFSETS
	.align		4
        /*0028*/ 	.byte	0x04, 0x1c
        /*002a*/ 	.short	(.L_70 - .L_69)


	//   ....[0]....
.L_69:
        /*002c*/ 	.word	0x00000010


	//----- nvinfo : EIATTR_MAX_THREADS
	.align		4
.L_70:
        /*0030*/ 	.byte	0x04, 0x05
        /*0032*/ 	.short	(.L_72 - .L_71)
.L_71:
        /*0034*/ 	.word	0x00000180
        /*0038*/ 	.word	0x00000001
        /*003c*/ 	.word	0x00000001


	//----- nvinfo : EIATTR_CBANK_PARAM_SIZE
	.align		4
.L_72:
        /*0040*/ 	.byte	0x03, 0x19
        /*0042*/ 	.short	0x0a00


	//----- nvinfo : EIATTR_PARAM_CBANK
	.align		4
        /*0044*/ 	.byte	0x04, 0x0a
        /*0046*/ 	.short	(.L_74 - .L_73)
	.align		4
.L_73:
        /*0048*/ 	.word	index@(.nv.constant0._ZN7cutlass13device_kernelIN5flash11enable_sm90INS1_16FlashAttnFwdSm90INS1_25CollectiveMainloopFwdSm90ILi2EN4cute5tupleIJNS5_1CILi1EEES8_S8_EEENS6_IJNS7_ILi128EEESA_SA_EEELi128ENS_6half_tEfNS_4arch4Sm90ELb0ELb0ELb0ELb0ELb1ELb0ELb0ELb1ELb1ELb1ELb1ELb0EEENS1_21CollectiveEpilogueFwdISB_S9_SC_SE_Li256ELb0ELb1ELb1ELb0EEENS1_19SingleTileSchedulerILb0ELb1ELb1ELi128EEEEEEEEEvNT_6ParamsE)
        /*004c*/ 	.short	0x0380
        /*004e*/ 	.short	0x0a00


	//----- nvinfo : EIATTR_SW_WAR
	.align		4
.L_74:
        /*0050*/ 	.byte	0x04, 0x36
        /*0052*/ 	.short	(.L_76 - .L_75)
.L_75:
        /*0054*/ 	.word	0x00000008
.L_76:


//--------------------- .nv.info._ZN7cutlass13device_kernelIN5flash11enable_sm90INS1_16FlashAttnFwdSm90INS1_25CollectiveMainloopFwdSm90ILi2EN4cute5tupleIJNS5_1CILi1EEES8_S8_EEENS6_IJNS7_ILi128EEESA_SA_EEELi128ENS_6half_tEfNS_4arch4Sm90ELb0ELb0ELb0ELb1ELb1ELb0ELb0ELb1ELb1ELb1ELb1ELb0EEENS1_21CollectiveEpilogueFwdISB_S9_SC_SE_Li256ELb1ELb1ELb1ELb0EEENS1_36VarlenDynamicPersistentTileSchedulerILi128ELi128ELi256ELi128ELb1ELb1ELb1ELb0ELb1ELb1EEEEEEEEEvNT_6ParamsE --------------------------
	.section	.nv.info._ZN7cutlass13device_kernelIN5flash11enable_sm90INS1_16FlashAttnFwdSm90INS1_25CollectiveMainloopFwdSm90ILi2EN4cute5tupleIJNS5_1CILi1EEES8_S8_EEENS6_IJNS7_ILi128EEESA_SA_EEELi128ENS_6half_tEfNS_4arch4Sm90ELb0ELb0ELb0ELb1ELb1ELb0ELb0ELb1ELb1ELb1ELb1ELb0EEENS1_21CollectiveEpilogueFwdISB_S9_SC_SE_Li256ELb1ELb1ELb1ELb0EEENS1_36VarlenDynamicPersistentTileSchedulerILi128ELi128ELi256ELi128ELb1ELb1ELb1ELb0ELb1ELb1EEEEEEEEEvNT_6ParamsE,"",@"SHT_CUDA_INFO"
	.sectionflags	@""
	.align	4


	//----- nvinfo : EIATTR_CUDA_API_VERSION
	.align		4
        /*0000*/ 	.byte	0x04, 0x37
        /*0002*/ 	.short	(.L_78 - .L_77)
.L_77:
        /*0004*/ 	.word	0x00000082


	//----- nvinfo : EIATTR_KPARAM_INFO
	.align		4
.L_78:
        /*0008*/ 	.byte	0x04, 0x17
        /*000a*/ 	.short	(.L_80 - .L_79)
.L_79:
        /*000c*/ 	.word	0x00000000
        /*0010*/ 	.short	0x0000
        /*0012*/ 	.short	0x0000
        /*0014*/ 	.byte	0x00, 0xf0, 0x01, 0x2a


	//----- nvinfo : EIATTR_SPARSE_MMA_MASK
	.align		4
.L_80:
        /*0018*/ 	.byte	0x03, 0x50
        /*001a*/ 	.short	0x0000


	//----- nvinfo : EIATTR_MAXREG_COUNT
	.align		4
        /*001c*/ 	.byte	0x03, 0x1b
        /*001e*/ 	.short	0x00a8


	//----- nvinfo : EIATTR_MERCURY_ISA_VERSION
	.align		4
        /*0020*/ 	.byte	0x03, 0x5f
        /*0022*/ 	.short	0x0101


	//----- nvinfo : EIATTR_VRC_CTA_INIT_COUNT
	.align		4
        /*0024*/ 	.byte	0x02, 0x4a
	.zero		1
	.zero		1


	//----- nvinfo : EIATTR_EXIT_INSTR_OFFSETS
	.align		4
        /*0028*/ 	.byte	0x04, 0x1c
        /*002a*/ 	.short	(.L_82 - .L_81)


	//   ....[0]....
.L_81:
        /*002c*/ 	.word	0x00000010


	//----- nvinfo : EIATTR_MAX_THREADS
	.align		4
.L_82:
        /*0030*/ 	.byte	0x04, 0x05
        /*0032*/ 	.short	(.L_84 - .L_83)
.L_83:
        /*0034*/ 	.word	0x00000180
        /*0038*/ 	.word	0x00000001
        /*003c*/ 	.word	0x00000001


	//----- nvinfo : EIATTR_CBANK_PARAM_SIZE
	.align		4
.L_84:
        /*0040*/ 	.byte	0x03, 0x19
        /*0042*/ 	.short	0x0a80


	//----- nvinfo : EIATTR_PARAM_CBANK
	.align		4
        /*0044*/ 	.byte	0x04, 0x0a
        /*0046*/ 	.short	(.L_86 - .L_85)
	.align		4
.L_85:
        /*0048*/ 	.word	index@(.nv.constant0._ZN7cutlass13device_kernelIN5flash11enable_sm90INS1_16FlashAttnFwdSm90INS1_25CollectiveMainloopFwdSm90ILi2EN4cute5tupleIJNS5_1CILi1EEES8_S8_EEENS6_IJNS7_ILi128EEESA_SA_EEELi128ENS_6half_tEfNS_4arch4Sm90ELb0ELb0ELb0ELb1ELb1ELb0ELb0ELb1ELb1ELb1ELb1ELb0EEENS1_21CollectiveEpilogueFwdISB_S9_SC_SE_Li256ELb1ELb1ELb1ELb0EEENS1_36VarlenDynamicPersistentTileSchedulerILi128ELi128ELi256ELi128ELb1ELb1ELb1ELb0ELb1ELb1EEEEEEEEEvNT_6ParamsE)
        /*004c*/ 	.short	0x0380
        /*004e*/ 	.short	0x0a80


	//----- nvinfo : EIATTR_SW_WAR
	.align		4
.L_86:
        /*0050*/ 	.byte	0x04, 0x36
        /*0052*/ 	.short	(.L_88 - .L_87)
.L_87:
        /*0054*/ 	.word	0x00000008
.L_88:


//--------------------- .nv.info._ZN7cutlass13device_kernelIN5flash11enable_sm90INS1_16FlashAttnFwdSm90INS1_25CollectiveMainloopFwdSm90ILi2EN4cute5tupleIJNS5_1CILi1EEES8_S8_EEENS6_IJNS7_ILi128EEESA_SA_EEELi128ENS_6half_tEfNS_4arch4Sm90ELb0ELb0ELb0ELb1ELb1ELb1ELb0ELb1ELb1ELb1ELb1ELb0EEENS1_21CollectiveEpilogueFwdISB_S9_SC_SE_Li256ELb1ELb1ELb1ELb0EEENS1_36VarlenDynamicPersistentTileSchedulerILi128ELi128ELi256ELi128ELb1ELb1ELb1ELb0ELb1ELb1EEEEEEEEEvNT_6ParamsE --------------------------
	.section	.nv.info._ZN7cutlass13device_kernelIN5flash11enable_sm90INS1_16FlashAttnFwdSm90INS1_25CollectiveMainloopFwdSm90ILi2EN4cute5tupleIJNS5_1CILi1EEES8_S8_EEENS6_IJNS7_ILi128EEESA_SA_EEELi128ENS_6half_tEfNS_4arch4Sm90ELb0ELb0ELb0ELb1ELb1ELb1ELb0ELb1ELb1ELb1ELb1ELb0EEENS1_21CollectiveEpilogueFwdISB_S9_SC_SE_Li256ELb1ELb1ELb1ELb0EEENS1_36VarlenDynamicPersistentTileSchedulerILi128ELi128ELi256ELi128ELb1ELb1ELb1ELb0ELb1ELb1EEEEEEEEEvNT_6ParamsE,"",@"SHT_CUDA_INFO"
	.sectionflags	@""
	.align	4


	//----- nvinfo : EIATTR_CUDA_API_VERSION
	.align		4
        /*0000*/ 	.byte	0x04, 0x37
        /*0002*/ 	.short	(.L_90 - .L_89)
.L_89:
        /*0004*/ 	.word	0x00000082


	//----- nvinfo : EIATTR_KPARAM_INFO
	.align		4
.L_90:
        /*0008*/ 	.byte	0x04, 0x17
        /*000a*/ 	.short	(.L_92 - .L_91)
.L_91:
        /*000c*/ 	.word	0x00000000
        /*0010*/ 	.short	0x0000
        /*0012*/ 	.short	0x0000
        /*0014*/ 	.byte	0x00, 0xf0, 0x01, 0x2a


	//----- nvinfo : EIATTR_SPARSE_MMA_MASK
	.align		4
.L_92:
        /*0018*/ 	.byte	0x03, 0x50
        /*001a*/ 	.short	0x0000


	//----- nvinfo : EIATTR_MAXREG_COUNT
	.align		4
        /*001c*/ 	.byte	0x03, 0x1b
        /*001e*/ 	.short	0x00a8


	//----- nvinfo : EIATTR_MERCURY_ISA_VERSION
	.align		4
        /*0020*/ 	.byte	0x03, 0x5f
        /*0022*/ 	.short	0x0101


	//----- nvinfo : EIATTR_VRC_CTA_INIT_COUNT
	.align		4
        /*0024*/ 	.byte	0x02, 0x4a
	.zero		1
	.zero		1


	//----- nvinfo : EIATTR_EXIT_INSTR_OFFSETS
	.align		4
        /*0028*/ 	.byte	0x04, 0x1c
        /*002a*/ 	.short	(.L_94 - .L_93)


	//   ....[0]....
.L_93:
        /*002c*/ 	.word	0x00000010


	//----- nvinfo : EIATTR_MAX_THREADS
	.align		4
.L_94:
        /*0030*/ 	.byte	0x04, 0x05
        /*0032*/ 	.short	(.L_96 - .L_95)
.L_95:
        /*0034*/ 	.word	0x00000180
        /*0038*/ 	.word	0x00000001
        /*003c*/ 	.word	0x00000001


	//----- nvinfo : EIATTR_CBANK_PARAM_SIZE
	.align		4
.L_96:
        /*0040*/ 	.byte	0x03, 0x19
        /*0042*/ 	.short	0x0a80


	//----- nvinfo : EIATTR_PARAM_CBANK
	.align		4
        /*0044*/ 	.byte	0x04, 0x0a
        /*0046*/ 	.short	(.L_98 - .L_97)
	.align		4
.L_97:
        /*0048*/ 	.word	index@(.nv.constant0._ZN7cutlass13device_kernelIN5flash11enable_sm90INS1_16FlashAttnFwdSm90INS1_25CollectiveMainloopFwdSm90ILi2EN4cute5tupleIJNS5_1CILi1EEES8_S8_EEENS6_IJNS7_ILi128EEESA_SA_EEELi128ENS_6half_tEfNS_4arch4Sm90ELb0ELb0ELb0ELb1ELb1ELb1ELb0ELb1ELb1ELb1ELb1ELb0EEENS1_21CollectiveEpilogueFwdISB_S9_SC_SE_Li256ELb1ELb1ELb1ELb0EEENS1_36VarlenDynamicPersistentTileSchedulerILi128ELi128ELi256ELi128ELb1ELb1ELb1ELb0ELb1ELb1EEEEEEEEEvNT_6ParamsE)
        /*004c*/ 	.short	0x0380
        /*004e*/ 	.short	0x0a80


	//----- nvinfo : EIATTR_SW_WAR
	.align		4
.L_98:
        /*0050*/ 	.byte	0x04, 0x36
        /*0052*/ 	.short	(.L_100 - .L_99)
.L_99:
        /*0054*/ 	.word	0x00000008
.L_100:


//--------------------- .nv.info._ZN7cutlass13device_kernelIN5flash11enable_sm90INS1_16FlashAttnFwdSm90INS1_25CollectiveMainloopFwdSm90ILi2EN4cute5tupleIJNS5_1CILi1EEES8_S8_EEENS6_IJNS7_ILi128EEESA_SA_EEELi128ENS_6half_tEfNS_4arch4Sm90ELb0ELb1ELb0ELb0ELb1ELb0ELb0ELb1ELb1ELb1ELb1ELb0EEENS1_21CollectiveEpilogueFwdISB_S9_SC_SE_Li256ELb0ELb1ELb1ELb0EEENS1_19SingleTileSchedulerILb0ELb1ELb1ELi128EEEEEEEEEvNT_6ParamsE --------------------------
	.section	.nv.info._ZN7cutlass13device_kernelIN5flash11enable_sm90INS1_16FlashAttnFwdSm90INS1_25CollectiveMainloopFwdSm90ILi2EN4cute5tupleIJNS5_1CILi1EEES8_S8_EEENS6_IJNS7_ILi128EEESA_SA_EEELi128ENS_6half_tEfNS_4arch4Sm90ELb0ELb1ELb0ELb0ELb1ELb0ELb0ELb1ELb1ELb1ELb1ELb0EEENS1_21CollectiveEpilogueFwdISB_S9_SC_SE_Li256ELb0ELb1ELb1ELb0EEENS1_19SingleTileSchedulerILb0ELb1ELb1ELi128EEEEEEEEEvNT_6ParamsE,"",@"SHT_CUDA_INFO"
	.sectionflags	@""
	.align	4


	//----- nvinfo : EIATTR_CUDA_API_VERSION
	.align		4
        /*0000*/ 	.byte	0x04, 0x37
        /*0002*/ 	.short	(.L_102 - .L_101)
.L_101:
        /*0004*/ 	.word	0x00000082


	//----- nvinfo : EIATTR_KPARAM_INFO
	.align		4
.L_102:
        /*0008*/ 	.byte	0x04, 0x17
        /*000a*/ 	.short	(.L_104 - .L_103)
.L_103:
        /*000c*/ 	.word	0x00000000
        /*0010*/ 	.short	0x0000
        /*0012*/ 	.short	0x0000
        /*0014*/ 	.byte	0x00, 0xf0, 0x01, 0x28


	//----- nvinfo : EIATTR_SPARSE_MMA_MASK
	.align		4
.L_104:
        /*0018*/ 	.byte	0x03, 0x50
        /*001a*/ 	.short	0x0000


	//----- nvinfo : EIATTR_MAXREG_COUNT
	.align		4
        /*001c*/ 	.byte	0x03, 0x1b
        /*001e*/ 	.short	0x00a8


	//----- nvinfo : EIATTR_MERCURY_ISA_VERSION
	.align		4
        /*0020*/ 	.byte	0x03, 0x5f
        /*0022*/ 	.short	0x0101


	//----- nvinfo : EIATTR_VRC_CTA_INIT_COUNT
	.align		4
        /*0024*/ 	.byte	0x02, 0x4a
	.zero		1
	.zero		1


	//----- nvinfo : EIATTR_EXIT_INSTR_OFFSETS
	.align		4
        /*0028*/ 	.byte	0x04, 0x1c
        /*002a*/ 	.short	(.L_106 - .L_105)


	//   ....[0]....
.L_105:
        /*002c*/ 	.word	0x00000010


	//----- nvinfo : EIATTR_MAX_THREADS
	.align		4
.L_106:
        /*0030*/ 	.byte	0x04, 0x05
        /*0032*/ 	.short	(.L_108 - .L_107)
.L_107:
        /*0034*/ 	.word	0x00000180
        /*0038*/ 	.word	0x00000001
        /*003c*/ 	.word	0x00000001


	//----- nvinfo : EIATTR_CBANK_PARAM_SIZE
	.align		4
.L_108:
        /*0040*/ 	.byte	0x03, 0x19
        /*0042*/ 	.short	0x0a00


	//----- nvinfo : EIATTR_PARAM_CBANK
	.align		4
        /*0044*/ 	.byte	0x04, 0x0a
        /*0046*/ 	.short	(.L_110 - .L_109)
	.align		4
.L_109:
        /*0048*/ 	.word	index@(.nv.constant0._ZN7cutlass13device_kernelIN5flash11enable_sm90INS1_16FlashAttnFwdSm90INS1_25CollectiveMainloopFwdSm90ILi2EN4cute5tupleIJNS5_1CILi1EEES8_S8_EEENS6_IJNS7_ILi128EEESA_SA_EEELi128ENS_6half_tEfNS_4arch4Sm90ELb0ELb1ELb0ELb0ELb1ELb0ELb0ELb1ELb1ELb1ELb1ELb0EEENS1_21CollectiveEpilogueFwdISB_S9_SC_SE_Li256ELb0ELb1ELb1ELb0EEENS1_19SingleTileSchedulerILb0ELb1ELb1ELi128EEEEEEEEEvNT_6ParamsE)
        /*004c*/ 	.short	0x0380
        /*004e*/ 	.short	0x0a00


	//----- nvinfo : EIATTR_SW_WAR
	.align		4
.L_110:
        /*0050*/ 	.byte	0x04, 0x36
        /*0052*/ 	.short	(.L_112 - .L_111)
.L_111:
        /*0054*/ 	.word	0x00000008
.L_112:


//--------------------- .nv.info._ZN7cutlass13device_kernelIN5flash11enable_sm90INS1_16FlashAttnFwdSm90INS1_25CollectiveMainloopFwdSm90ILi2EN4cute5tupleIJNS5_1CILi1EEES8_S8_EEENS6_IJNS7_ILi128EEESA_SA_EEELi128ENS_6half_tEfNS_4arch4Sm90ELb0ELb1ELb0ELb1ELb1ELb0ELb0ELb1ELb1ELb1ELb1ELb0EEENS1_21CollectiveEpilogueFwdISB_S9_SC_SE_Li256ELb1ELb1ELb1ELb0EEENS1_36VarlenDynamicPersistentTileSchedulerILi128ELi128ELi256ELi128ELb1ELb1ELb1ELb1ELb0ELb1EEEEEEEEEvNT_6ParamsE --------------------------
	.section	.nv.info._ZN7cutlass13device_kernelIN5flash11enable_sm90INS1_16FlashAttnFwdSm90INS1_25CollectiveMainloopFwdSm90ILi2EN4cute5tupleIJNS5_1CILi1EEES8_S8_EEENS6_IJNS7_ILi128EEESA_SA_EEELi128ENS_6half_tEfNS_4arch4Sm90ELb0ELb1ELb0ELb1ELb1ELb0ELb0ELb1ELb1ELb1ELb1ELb0EEENS1_21CollectiveEpilogueFwdISB_S9_SC_SE_Li256ELb1ELb1ELb1ELb0EEENS1_36VarlenDynamicPersistentTileSchedulerILi128ELi128ELi256ELi128ELb1ELb1ELb1ELb1ELb0ELb1EEEEEEEEEvNT_6ParamsE,"",@"SHT_CUDA_INFO"
	.sectionflags	@""
	.align	4


	//----- nvinfo : EIATTR_CUDA_API_VERSION
	.align		4
        /*0000*/ 	.byte	0x04, 0x37
        /*0002*/ 	.short	(.L_114 - .L_113)
.L_113:
        /*0004*/ 	.word	0x00000082


	//----- nvinfo : EIATTR_KPARAM_INFO
	.align		4
.L_114:
        /*0008*/ 	.byte	0x04, 0x17
        /*000a*/ 	.short	(.L_116 - .L_115)
.L_115:
        /*000c*/ 	.word	0x00000000
        /*0010*/ 	.short	0x0000
        /*0012*/ 	.short	0x0000
        /*0014*/ 	.byte	0x00, 0xf0, 0x01, 0x2a


	//----- nvinfo : EIATTR_SPARSE_MMA_MASK
	.align		4
.L_116:
        /*0018*/ 	.byte	0x03, 0x50
        /*001a*/ 	.short	0x0000


	//----- nvinfo : EIATTR_MAXREG_COUNT
	.align		4
        /*001c*/ 	.byte	0x03, 0x1b
        /*001e*/ 	.short	0x00a8


	//----- nvinfo : EIATTR_MERCURY_ISA_VERSION
	.align		4
        /*0020*/ 	.byte	0x03, 0x5f
        /*0022*/ 	.short	0x0101


	//----- nvinfo : EIATTR_VRC_CTA_INIT_COUNT
	.align		4
        /*0024*/ 	.byte	0x02, 0x4a
	.zero		1
	.zero		1


	//----- nvinfo : EIATTR_EXIT_INSTR_OFFSETS
	.align		4
        /*0028*/ 	.byte	0x04, 0x1c
        /*002a*/ 	.short	(.L_118 - .L_117)


	//   ....[0]....
.L_117:
        /*002c*/ 	.word	0x00000010


	//----- nvinfo : EIATTR_MAX_THREADS
	.align		4
.L_118:
        /*0030*/ 	.byte	0x04, 0x05
        /*0032*/ 	.short	(.L_120 - .L_119)
.L_119:
        /*0034*/ 	.word	0x00000180
        /*0038*/ 	.word	0x00000001
        /*003c*/ 	.word	0x00000001


	//----- nvinfo : EIATTR_CBANK_PARAM_SIZE
	.align		4
.L_120:
        /*0040*/ 	.byte	0x03, 0x19
        /*0042*/ 	.short	0x0a80


	//----- nvinfo : EIATTR_PARAM_CBANK
	.align		4
        /*0044*/ 	.byte	0x04, 0x0a
        /*0046*/ 	.short	(.L_122 - .L_121)
	.align		4
.L_121:
        /*0048*/ 	.word	index@(.nv.constant0._ZN7cutlass13device_kernelIN5flash11enable_sm90INS1_16FlashAttnFwdSm90INS1_25CollectiveMainloopFwdSm90ILi2EN4cute5tupleIJNS5_1CILi1EEES8_S8_EEENS6_IJNS7_ILi128EEESA_SA_EEELi128ENS_6half_tEfNS_4arch4Sm90ELb0ELb1ELb0ELb1ELb1ELb0ELb0ELb1ELb1ELb1ELb1ELb0EEENS1_21CollectiveEpilogueFwdISB_S9_SC_SE_Li256ELb1ELb1ELb1ELb0EEENS1_36VarlenDynamicPersistentTileSchedulerILi128ELi128ELi256ELi128ELb1ELb1ELb1ELb1ELb0ELb1EEEEEEEEEvNT_6ParamsE)
        /*004c*/ 	.short	0x0380
        /*004e*/ 	.short	0x0a80


	//----- nvinfo : EIATTR_SW_WAR
	.align		4
.L_122:
        /*0050*/ 	.byte	0x04, 0x36
        /*0052*/ 	.short	(.L_124 - .L_123)
.L_123:
        /*0054*/ 	.word	0x00000008
.L_124:


//--------------------- .nv.info._ZN7cutlass13device_kernelIN5flash11enable_sm90INS1_16FlashAttnFwdSm90INS1_25CollectiveMainloopFwdSm90ILi2EN4cute5tupleIJNS5_1CILi1EEES8_S8_EEENS6_IJNS7_ILi128EEESA_SA_EEELi128ENS_6half_tEfNS_4arch4Sm90ELb0ELb1ELb0ELb1ELb1ELb1ELb0ELb1ELb1ELb1ELb1ELb0EEENS1_21CollectiveEpilogueFwdISB_S9_SC_SE_Li256ELb1ELb1ELb1ELb0EEENS1_36VarlenDynamicPersistentTileSchedulerILi128ELi128ELi256ELi128ELb1ELb1ELb1ELb1ELb0ELb1EEEEEEEEEvNT_6ParamsE --------------------------
	.section	.nv.info._ZN7cutlass13device_kernelIN5flash11enable_sm90INS1_16FlashAttnFwdSm90INS1_25CollectiveMainloopFwdSm90ILi2EN4cute5tupleIJNS5_1CILi1EEES8_S8_EEENS6_IJNS7_ILi128EEESA_SA_EEELi128ENS_6half_tEfNS_4arch4Sm90ELb0ELb1ELb0ELb1ELb1ELb1ELb0ELb1ELb1ELb1ELb1ELb0EEENS1_21CollectiveEpilogueFwdISB_S9_SC_SE_Li256ELb1ELb1ELb1ELb0EEENS1_36VarlenDynamicPersistentTileSchedulerILi128ELi128ELi256ELi128ELb1ELb1ELb1ELb1ELb0ELb1EEEEEEEEEvNT_6ParamsE,"",@"SHT_CUDA_INFO"
	.sectionflags	@""
	.align	4


	//----- nvinfo : EIATTR_CUDA_API_VERSION
	.align		4
        /*0000*/ 	.byte	0x04, 0x37
        /*0002*/ 	.short	(.L_126 - .L_125)
.L_125:
        /*0004*/ 	.word	0x00000082


	//----- nvinfo : EIATTR_KPARAM_INFO
	.align		4
.L_126:
        /*0008*/ 	.byte	0x04, 0x17
        /*000a*/ 	.short	(.L_128 - .L_127)
.L_127:
        /*000c*/ 	.word	0x00000000
        /*0010*/ 	.short	0x0000
        /*0012*/ 	.short	0x0000
        /*0014*/ 	.byte	0x00, 0xf0, 0x01, 0x2a


	//----- nvinfo : EIATTR_SPARSE_MMA_MASK
	.align		4
.L_128:
        /*0018*/ 	.byte	0x03, 0x50
        /*001a*/ 	.short	0x0000


	//----- nvinfo : EIATTR_MAXREG_COUNT
	.align		4
        /*001c*/ 	.byte	0x03, 0x1b
        /*001e*/ 	.short	0x00a8


	//----- nvinfo : EIATTR_MERCURY_ISA_VERSION
	.align		4
        /*0020*/ 	.byte	0x03, 0x5f
        /*0022*/ 	.short	0x0101


	//----- nvinfo : EIATTR_VRC_CTA_INIT_COUNT
	.align		4
        /*0024*/ 	.byte	0x02, 0x4a
	.zero		1
	.zero		1


	//----- nvinfo : EIATTR_EXIT_INSTR_OFFSETS
	.align		4
        /*0028*/ 	.byte	0x04, 0x1c
        /*002a*/ 	.short	(.L_130 - .L_129)


	//   ....[0]....
.L_129:
        /*002c*/ 	.word	0x00000010


	//----- nvinfo : EIATTR_MAX_THREADS
	.align		4
.L_130:
        /*0030*/ 	.byte	0x04, 0x05
        /*0032*/ 	.short	(.L_132 - .L_131)
.L_131:
        /*0034*/ 	.word	0x00000180
        /*0038*/ 	.word	0x00000001
        /*003c*/ 	.word	0x00000001


	//----- nvinfo : EIATTR_CBANK_PARAM_SIZE
	.align		4
.L_132:
        /*0040*/ 	.byte	0x03, 0x19
        /*0042*/ 	.short	0x0a80


	//----- nvinfo : EIATTR_PARAM_CBANK
	.align		4
        /*0044*/ 	.byte	0x04, 0x0a
        /*0046*/ 	.short	(.L_134 - .L_133)
	.align		4
.L_133:
        /*0048*/ 	.word	index@(.nv.constant0._ZN7cutlass13device_kernelIN5flash11enable_sm90INS1_16FlashAttnFwdSm90INS1_25CollectiveMainloopFwdSm90ILi2EN4cute5tupleIJNS5_1CILi1EEES8_S8_EEENS6_IJNS7_ILi128EEESA_SA_EEELi128ENS_6half_tEfNS_4arch4Sm90ELb0ELb1ELb0ELb1ELb1ELb1ELb0ELb1ELb1ELb1ELb1ELb0EEENS1_21CollectiveEpilogueFwdISB_S9_SC_SE_Li256ELb1ELb1ELb1ELb0EEENS1_36VarlenDynamicPersistentTileSchedulerILi128ELi128ELi256ELi128ELb1ELb1ELb1ELb1ELb0ELb1EEEEEEEEEvNT_6ParamsE)
        /*004c*/ 	.short	0x0380
        /*004e*/ 	.short	0x0a80


	//----- nvinfo : EIATTR_SW_WAR
	.align		4
.L_134:
        /*0050*/ 	.byte	0x04, 0x36
        /*0052*/ 	.short	(.L_136 - .L_135)
.L_135:
        /*0054*/ 	.word	0x00000008
.L_136:


//--------------------- .nv.info._ZN7cutlass13device_kernelIN5flash11enable_sm90INS1_16FlashAttnFwdSm90INS1_25CollectiveMainloopFwdSm90ILi2EN4cute5tupleIJNS5_1CILi1EEES8_S8_EEENS6_IJNS7_ILi128EEESA_SA_EEELi128ENS_6half_tEfNS_4arch4Sm90ELb1ELb0ELb0ELb0ELb1ELb0ELb0ELb1ELb1ELb1ELb1ELb0EEENS1_21CollectiveEpilogueFwdISB_S9_SC_SE_Li256ELb0ELb1ELb1ELb0EEENS1_19SingleTileSchedulerILb0ELb1ELb1ELi128EEEEEEEEEvNT_6ParamsE --------------------------
	.section	.nv.info._ZN7cutlass13device_kernelIN5flash11enable_sm90INS1_16FlashAttnFwdSm90INS1_25CollectiveMainloopFwdSm90ILi2EN4cute5tupleIJNS5_1CILi1EEES8_S8_EEENS6_IJNS7_ILi128EEESA_SA_EEELi128ENS_6half_tEfNS_4arch4Sm90ELb1ELb0ELb0ELb0ELb1ELb0ELb0ELb1ELb1ELb1ELb1ELb0EEENS1_21CollectiveEpilogueFwdISB_S9_SC_SE_Li256ELb0ELb1ELb1ELb0EEENS1_19SingleTileSchedulerILb0ELb1ELb1ELi128EEEEEEEEEvNT_6ParamsE,"",@"SHT_CUDA_INFO"
	.sectionflags	@""
	.align	4


	//----- nvinfo : EIATTR_CUDA_API_VERSION
	.align		4
        /*0000*/ 	.byte	0x04, 0x37
        /*0002*/ 	.short	(.L_138 - .L_137)
.L_137:
        /*0004*/ 	.word	0x00000082


	//----- nvinfo : EIATTR_KPARAM_INFO
	.align		4
.L_138:
        /*0008*/ 	.byte	0x04, 0x17
        /*000a*/ 	.short	(.L_140 - .L_139)
.L_139:
        /*000c*/ 	.word	0x00000000
        /*0010*/ 	.short	0x0000
        /*0012*/ 	.short	0x0000
        /*0014*/ 	.byte	0x00, 0xf0, 0x01, 0x28


	//----- nvinfo : EIATTR_SPARSE_MMA_MASK
	.align		4
.L_140:
        /*0018*/ 	.byte	0x03, 0x50
        /*001a*/ 	.short	0x0000


	//----- nvinfo : EIATTR_MAXREG_COUNT
	.align		4
        /*001c*/ 	.byte	0x03, 0x1b
        /*001e*/ 	.short	0x00a8


	//----- nvinfo : EIATTR_MERCURY_ISA_VERSION
	.align		4
        /*0020*/ 	.byte	0x03, 0x5f
        /*0022*/ 	.short	0x0101


	//----- nvinfo : EIATTR_VRC_CTA_INIT_COUNT
	.align		4
        /*0024*/ 	.byte	0x02, 0x4a
	.zero		1
	.zero		1


	//----- nvinfo : EIATTR_EXIT_INSTR_OFFSETS
	.align		4
        /*0028*/ 	.byte	0x04, 0x1c
        /*002a*/ 	.short	(.L_142 - .L_141)


	//   ....[0]....
.L_141:
        /*002c*/ 	.word	0x00000010


	//----- nvinfo : EIATTR_MAX_THREADS
	.align		4
.L_142:
        /*0030*/ 	.byte	0x04, 0x05
        /*0032*/ 	.short	(.L_144 - .L_143)
.L_143:
        /*0034*/ 	.word	0x00000180
        /*0038*/ 	.word	0x00000001
        /*003c*/ 	.word	0x00000001


	//----- nvinfo : EIATTR_CBANK_PARAM_SIZE
	.align		4
.L_144:
        /*0040*/ 	.byte	0x03, 0x19
        /*0042*/ 	.short	0x0a00


	//----- nvinfo : EIATTR_PARAM_CBANK
	.align		4
        /*0044*/ 	.byte	0x04, 0x0a
        /*0046*/ 	.short	(.L_146 - .L_145)
	.align		4
.L_145:
        /*0048*/ 	.word	index@(.nv.constant0._ZN7cutlass13device_kernelIN5flash11enable_sm90INS1_16FlashAttnFwdSm90INS1_25CollectiveMainloopFwdSm90ILi2EN4cute5tupleIJNS5_1CILi1EEES8_S8_EEENS6_IJNS7_ILi128EEESA_SA_EEELi128ENS_6half_tEfNS_4arch4Sm90ELb1ELb0ELb0ELb0ELb1ELb0ELb0ELb1ELb1ELb1ELb1ELb0EEENS1_21CollectiveEpilogueFwdISB_S9_SC_SE_Li256ELb0ELb1ELb1ELb0EEENS1_19SingleTileSchedulerILb0ELb1ELb1ELi128EEEEEEEEEvNT_6ParamsE)
        /*004c*/ 	.short	0x0380
        /*004e*/ 	.short	0x0a00


	//----- nvinfo : EIATTR_SW_WAR
	.align		4
.L_146:
        /*0050*/ 	.byte	0x04, 0x36
        /*0052*/ 	.short	(.L_148 - .L_147)
.L_147:
        /*0054*/ 	.word	0x00000008
.L_148:


//--------------------- .nv.info._ZN7cutlass13device_kernelIN5flash11enable_sm90INS1_16FlashAttnFwdSm90INS1_25CollectiveMainloopFwdSm90ILi2EN4cute5tupleIJNS5_1CILi1EEES8_S8_EEENS6_IJNS7_ILi128EEESA_SA_EEELi128ENS_6half_tEfNS_4arch4Sm90ELb1ELb0ELb0ELb1ELb1ELb0ELb0ELb1ELb1ELb1ELb1ELb0EEENS1_21CollectiveEpilogueFwdISB_S9_SC_SE_Li256ELb1ELb1ELb1ELb0EEENS1_36VarlenDynamicPersistentTileSchedulerILi128ELi128ELi256ELi128ELb1ELb1ELb1ELb1ELb1ELb1EEEEEEEEEvNT_6ParamsE --------------------------
	.section	.nv.info._ZN7cutlass13device_kernelIN5flash11enable_sm90INS1_16FlashAttnFwdSm90INS1_25CollectiveMainloopFwdSm90ILi2EN4cute5tupleIJNS5_1CILi1EEES8_S8_EEENS6_IJNS7_ILi128EEESA_SA_EEELi128ENS_6half_tEfNS_4arch4Sm90ELb1ELb0ELb0ELb1ELb1ELb0ELb0ELb1ELb1ELb1ELb1ELb0EEENS1_21CollectiveEpilogueFwdISB_S9_SC_SE_Li256ELb1ELb1ELb1ELb0EEENS1_36VarlenDynamicPersistentTileSchedulerILi128ELi128ELi256ELi128ELb1ELb1ELb1ELb1ELb1ELb1EEEEEEEEEvNT_6ParamsE,"",@"SHT_CUDA_INFO"
	.sectionflags	@""
	.align	4


	//----- nvinfo : EIATTR_CUDA_API_VERSION
	.align		4
        /*0000*/ 	.byte	0x04, 0x37
        /*0002*/ 	.short	(.L_150 - .L_149)
.L_149:
        /*0004*/ 	.word	0x00000082


	//----- nvinfo : EIATTR_KPARAM_INFO
	.align		4
.L_150:
        /*0008*/ 	.byte	0x04, 0x17
        /*000a*/ 	.short	(.L_152 - .L_151)
.L_151:
        /*000c*/ 	.word	0x00000000
        /*0010*/ 	.short	0x0000
        /*0012*/ 	.short	0x0000
        /*0014*/ 	.byte	0x00, 0xf0, 0x01, 0x2a


	//----- nvinfo : EIATTR_SPARSE_MMA_MASK
	.align		4
.L_152:
        /*0018*/ 	.byte	0x03, 0x50
        /*001a*/ 	.short	0x0000


	//----- nvinfo : EIATTR_MAXREG_COUNT
	.align		4
        /*001c*/ 	.byte	0x03, 0x1b
        /*001e*/ 	.short	0x00a8


	//----- nvinfo : EIATTR_MERCURY_ISA_VERSION
	.align		4
        /*0020*/ 	.byte	0x03, 0x5f
        /*0022*/ 	.short	0x0101


	//----- nvinfo : EIATTR_VRC_CTA_INIT_COUNT
	.align		4
        /*0024*/ 	.byte	0x02, 0x4a
	.zero		1
	.zero		1


	//----- nvinfo : EIATTR_EXIT_INSTR_OFFSETS
	.align		4
        /*0028*/ 	.byte	0x04, 0x1c
        /*002a*/ 	.short	(.L_154 - .L_153)


	//   ....[0]....
.L_153:
        /*002c*/ 	.word	0x00000010


	//----- nvinfo : EIATTR_MAX_THREADS
	.align		4
.L_154:
        /*0030*/ 	.byte	0x04, 0x05
        /*0032*/ 	.short	(.L_156 - .L_155)
.L_155:
        /*0034*/ 	.word	0x00000180
        /*0038*/ 	.word	0x00000001
        /*003c*/ 	.word	0x00000001


	//----- nvinfo : EIATTR_CBANK_PARAM_SIZE
	.align		4
.L_156:
        /*0040*/ 	.byte	0x03, 0x19
        /*0042*/ 	.short	0x0a80


	//----- nvinfo : EIATTR_PARAM_CBANK
	.align		4
        /*0044*/ 	.byte	0x04, 0x0a
        /*0046*/ 	.short	(.L_158 - .L_157)
	.align		4
.L_157:
        /*0048*/ 	.word	index@(.nv.constant0._ZN7cutlass13device_kernelIN5flash11enable_sm90INS1_16FlashAttnFwdSm90INS1_25CollectiveMainloopFwdSm90ILi2EN4cute5tupleIJNS5_1CILi1EEES8_S8_EEENS6_IJNS7_ILi128EEESA_SA_EEELi128ENS_6half_tEfNS_4arch4Sm90ELb1ELb0ELb0ELb1ELb1ELb0ELb0ELb1ELb1ELb1ELb1ELb0EEENS1_21CollectiveEpilogueFwdISB_S9_SC_SE_Li256ELb1ELb1ELb1ELb0EEENS1_36VarlenDynamicPersistentTileSchedulerILi128ELi128ELi256ELi128ELb1ELb1ELb1ELb1ELb1ELb1EEEEEEEEEvNT_6ParamsE)
        /*004c*/ 	.short	0x0380
        /*004e*/ 	.short	0x0a80


	//----- nvinfo : EIATTR_SW_WAR
	.align		4
.L_158:
        /*0050*/ 	.byte	0x04, 0x36
        /*0052*/ 	.short	(.L_160 - .L_159)
.L_159:
        /*0054*/ 	.word	0x00000008
.L_160:


//--------------------- .nv.info._ZN7cutlass13device_kernelIN5flash11enable_sm90INS1_16FlashAttnFwdSm90INS1_25CollectiveMainloopFwdSm90ILi2EN4cute5tupleIJNS5_1CILi1EEES8_S8_EEENS6_IJNS7_ILi128EEESA_SA_EEELi128ENS_6half_tEfNS_4arch4Sm90ELb1ELb0ELb0ELb1ELb1ELb1ELb0ELb1ELb1ELb1ELb1ELb0EEENS1_21CollectiveEpilogueFwdISB_S9_SC_SE_Li256ELb1ELb1ELb1ELb0EEENS1_36VarlenDynamicPersistentTileSchedulerILi128ELi128ELi256ELi128ELb1ELb1ELb1ELb1ELb1ELb1EEEEEEEEEvNT_6ParamsE --------------------------
	.section	.nv.info._ZN7cutlass13device_kernelIN5flash11enable_sm90INS1_16FlashAttnFwdSm90INS1_25CollectiveMainloopFwdSm90ILi2EN4cute5tupleIJNS5_1CILi1EEES8_S8_EEENS6_IJNS7_ILi128EEESA_SA_EEELi128ENS_6half_tEfNS_4arch4Sm90ELb1ELb0ELb0ELb1ELb1ELb1ELb0ELb1ELb1ELb1ELb1ELb0EEENS1_21CollectiveEpilogueFwdISB_S9_SC_SE_Li256ELb1ELb1ELb1ELb0EEENS1_36VarlenDynamicPersistentTileSchedulerILi128ELi128ELi256ELi128ELb1ELb1ELb1ELb1ELb1ELb1EEEEEEEEEvNT_6ParamsE,"",@"SHT_CUDA_INFO"
	.sectionflags	@""
	.align	4


	//----- nvinfo : EIATTR_CUDA_API_VERSION
	.align		4
        /*0000*/ 	.byte	0x04, 0x37
        /*0002*/ 	.short	(.L_162 - .L_161)
.L_161:
        /*0004*/ 	.word	0x00000082


	//----- nvinfo : EIATTR_KPARAM_INFO
	.align		4
.L_162:
        /*0008*/ 	.byte	0x04, 0x17
        /*000a*/ 	.short	(.L_164 - .L_163)
.L_163:
        /*000c*/ 	.word	0x00000000
        /*0010*/ 	.short	0x0000
        /*0012*/ 	.short	0x0000
        /*0014*/ 	.byte	0x00, 0xf0, 0x01, 0x2a


	//----- nvinfo : EIATTR_SPARSE_MMA_MASK
	.align		4
.L_164:
        /*0018*/ 	.byte	0x03, 0x50
        /*001a*/ 	.short	0x0000


	//----- nvinfo : EIATTR_MAXREG_COUNT
	.align		4
        /*001c*/ 	.byte	0x03, 0x1b
        /*001e*/ 	.short	0x00a8


	//----- nvinfo : EIATTR_MERCURY_ISA_VERSION
	.align		4
        /*0020*/ 	.byte	0x03, 0x5f
        /*0022*/ 	.short	0x0101


	//----- nvinfo : EIATTR_VRC_CTA_INIT_COUNT
	.align		4
        /*0024*/ 	.byte	0x02, 0x4a
	.zero		1
	.zero		1


	//----- nvinfo : EIATTR_EXIT_INSTR_OFFSETS
	.align		4
        /*0028*/ 	.byte	0x04, 0x1c
        /*002a*/ 	.short	(.L_166 - .L_165)


	//   ....[0]....
.L_165:
        /*002c*/ 	.word	0x00000010


	//----- nvinfo : EIATTR_MAX_THREADS
	.align		4
.L_166:
        /*0030*/ 	.byte	0x04, 0x05
        /*0032*/ 	.short	(.L_168 - .L_167)
.L_167:
        /*0034*/ 	.word	0x00000180
        /*0038*/ 	.word	0x00000001
        /*003c*/ 	.word	0x00000001


	//----- nvinfo : EIATTR_CBANK_PARAM_SIZE
	.align		4
.L_168:
        /*0040*/ 	.byte	0x03, 0x19
        /*0042*/ 	.short	0x0a80


	//----- nvinfo : EIATTR_PARAM_CBANK
	.align		4
        /*0044*/ 	.byte	0x04, 0x0a
        /*0046*/ 	.short	(.L_170 - .L_169)
	.align		4
.L_169:
        /*0048*/ 	.word	index@(.nv.constant0._ZN7cutlass13device_kernelIN5flash11enable_sm90INS1_16FlashAttnFwdSm90INS1_25CollectiveMainloopFwdSm90ILi2EN4cute5tupleIJNS5_1CILi1EEES8_S8_EEENS6_IJNS7_ILi128EEESA_SA_EEELi128ENS_6half_tEfNS_4arch4Sm90ELb1ELb0ELb0ELb1ELb1ELb1ELb0ELb1ELb1ELb1ELb1ELb0EEENS1_21CollectiveEpilogueFwdISB_S9_SC_SE_Li256ELb1ELb1ELb1ELb0EEENS1_36VarlenDynamicPersistentTileSchedulerILi128ELi128ELi256ELi128ELb1ELb1ELb1ELb1ELb1ELb1EEEEEEEEEvNT_6ParamsE)
        /*004c*/ 	.short	0x0380
        /*004e*/ 	.short	0x0a80


	//----- nvinfo : EIATTR_SW_WAR
	.align		4
.L_170:
        /*0050*/ 	.byte	0x04, 0x36
        /*0052*/ 	.short	(.L_172 - .L_171)
.L_171:
        /*0054*/ 	.word	0x00000008
.L_172:


//--------------------- .nv.callgraph             --------------------------
	.section	.nv.callgraph,"",@"SHT_CUDA_CALLGRAPH"
	.align	4
	.sectionentsize	8
	.align		4
        /*0000*/ 	.word	0x00000000
	.align		4
        /*0004*/ 	.word	0xffffffff
	.align		4
        /*0008*/ 	.word	0x00000000
	.align		4
        /*000c*/ 	.word	0xfffffffe
	.align		4
        /*0010*/ 	.word	0x00000000
	.align		4
        /*0014*/ 	.word	0xfffffffd
	.align		4
        /*0018*/ 	.word	0x00000000
	.align		4
        /*001c*/ 	.word	0xfffffffc


//--------------------- .nv.constant4             --------------------------
	.section	.nv.constant4,"a",@progbits
	.align	8
	.align		8
.nv.constant4:
        /*0000*/ 	.dword	_ZN78_INTERNAL_f9a20aaf_42_flash_fwd_hdim128_fp16_paged_split_sm90_cu_ceb34e2a_30484cuda3std3__45__cpo5beginE
	.align		8
        /*0008*/ 	.dword	_ZN78_INTERNAL_f9a20aaf_42_flash_fwd_hdim128_fp16_paged_split_sm90_cu_ceb34e2a_30484cuda3std3__45__cpo3endE
	.align		8
        /*0010*/ 	.dword	_ZN78_INTERNAL_f9a20aaf_42_flash_fwd_hdim128_fp16_paged_split_sm90_cu_ceb34e2a_30484cuda3std3__45__cpo6cbeginE
	.align		8
        /*0018*/ 	.dword	_ZN78_INTERNAL_f9a20aaf_42_flash_fwd_hdim128_fp16_paged_split_sm90_cu_ceb34e2a_30484cuda3std3__45__cpo4cendE
	.align		8
        /*0020*/ 	.dword	_ZN78_INTERNAL_f9a20aaf_42_flash_fwd_hdim128_fp16_paged_split_sm90_cu_ceb34e2a_30484cuda3std3__480_GLOBAL__N__f9a20aaf_42_flash_fwd_hdim128_fp16_paged_split_sm90_cu_ceb34e2a_30486ignoreE
	.align		8
        /*0028*/ 	.dword	_ZN78_INTERNAL_f9a20aaf_42_flash_fwd_hdim128_fp16_paged_split_sm90_cu_ceb34e2a_30484cuda3std3__419piecewise_constructE
	.align		8
        /*0030*/ 	.dword	_ZN78_INTERNAL_f9a20aaf_42_flash_fwd_hdim128_fp16_paged_split_sm90_cu_ceb34e2a_30484cuda3std3__48in_placeE
	.align		8
        /*0038*/ 	.dword	_ZN78_INTERNAL_f9a20aaf_42_flash_fwd_hdim128_fp16_paged_split_sm90_cu_ceb34e2a_30484cuda3std6ranges3__45__cpo4swapE
	.align		8
        /*0040*/ 	.dword	_ZN78_INTERNAL_f9a20aaf_42_flash_fwd_hdim128_fp16_paged_split_sm90_cu_ceb34e2a_30484cuda3std6ranges3__45__cpo9iter_moveE
	.align		8
        /*0048*/ 	.dword	_ZN78_INTERNAL_f9a20aaf_42_flash_fwd_hdim128_fp16_paged_split_sm90_cu_ceb34e2a_30484cute7productE
	.align		8
        /*0050*/ 	.dword	_ZN78_INTERNAL_f9a20aaf_42_flash_fwd_hdim128_fp16_paged_split_sm90_cu_ceb34e2a_30484cute1_E


//--------------------- .text._ZN7cutlass13device_kernelIN5flash11enable_sm90INS1_16FlashAttnFwdSm90INS1_25CollectiveMainloopFwdSm90ILi2EN4cute5tupleIJNS5_1CILi1EEES8_S8_EEENS6_IJNS7_ILi128EEESA_SA_EEELi128ENS_6half_tEfNS_4arch4Sm90ELb0ELb0ELb0ELb0ELb1ELb0ELb0ELb1ELb1ELb1ELb1ELb0EEENS1_21CollectiveEpilogueFwdISB_S9_SC_SE_Li256ELb0ELb1ELb1ELb0EEENS1_19SingleTileSchedulerILb0ELb1ELb1ELi128EEEEEEEEEvNT_6ParamsE --------------------------
	.section	.text._ZN7cutlass13device_kernelIN5flash11enable_sm90INS1_16FlashAttnFwdSm90INS1_25CollectiveMainloopFwdSm90ILi2EN4cute5tupleIJNS5_1CILi1EEES8_S8_EEENS6_IJNS7_ILi128EEESA_SA_EEELi128ENS_6half_tEfNS_4arch4Sm90ELb0ELb0ELb0ELb0ELb1ELb0ELb0ELb1ELb1ELb1ELb1ELb0EEENS1_21CollectiveEpilogueFwdISB_S9_SC_SE_Li256ELb0ELb1ELb1ELb0EEENS1_19SingleTileSchedulerILb0ELb1ELb1ELi128EEEEEEEEEvNT_6ParamsE,"ax",@progbits
	.align	128
.text._ZN7cutlass13device_kernelIN5flash11enable_sm90INS1_16FlashAttnFwdSm90INS1_25CollectiveMainloopFwdSm90ILi2EN4cute5tupleIJNS5_1CILi1EEES8_S8_EEENS6_IJNS7_ILi128EEESA_SA_EEELi128ENS_6half_tEfNS_4arch4Sm90ELb0ELb0ELb0ELb0ELb1ELb0ELb0ELb1ELb1ELb1ELb1ELb0EEENS1_21CollectiveEpilogueFwdISB_S9_SC_SE_Li256ELb0ELb1ELb1ELb0EEENS1_19SingleTileSchedulerILb0ELb1ELb1ELi128EEEEEEEEEvNT_6ParamsE:
        .type           _ZN7cutlass13device_kernelIN5flash11enable_sm90INS1_16FlashAttnFwdSm90INS1_25CollectiveMainloopFwdSm90ILi2EN4cute5tupleIJNS5_1CILi1EEES8_S8_EEENS6_IJNS7_ILi128EEESA_SA_EEELi128ENS_6half_tEfNS_4arch4Sm90ELb0ELb0ELb0ELb0ELb1ELb0ELb0ELb1ELb1ELb1ELb1ELb0EEENS1_21CollectiveEpilogueFwdISB_S9_SC_SE_Li256ELb0ELb1ELb1ELb0EEENS1_19SingleTileSchedulerILb0ELb1ELb1ELi128EEEEEEEEEvNT_6ParamsE,@function
        .size           _ZN7cutlass13device_kernelIN5flash11enable_sm90INS1_16FlashAttnFwdSm90INS1_25CollectiveMainloopFwdSm90ILi2EN4cute5tupleIJNS5_1CILi1EEES8_S8_EEENS6_IJNS7_ILi128EEESA_SA_EEELi128ENS_6half_tEfNS_4arch4Sm90ELb0ELb0ELb0ELb0ELb1ELb0ELb0ELb1ELb1ELb1ELb1ELb0EEENS1_21CollectiveEpilogueFwdISB_S9_SC_SE_Li256ELb0ELb1ELb1ELb0EEENS1_19SingleTileSchedulerILb0ELb1ELb1ELi128EEEEEEEEEvNT_6ParamsE,(.L_x_9 - _ZN7cutlass13device_kernelIN5flash11enable_sm90INS1_16FlashAttnFwdSm90INS1_25CollectiveMainloopFwdSm90ILi2EN4cute5tupleIJNS5_1CILi1EEES8_S8_EEENS6_IJNS7_ILi128EEESA_SA_EEELi128ENS_6half_tEfNS_4arch4Sm90ELb0ELb0ELb0ELb0ELb1ELb0ELb0ELb1ELb1ELb1ELb1ELb0EEENS1_21CollectiveEpilogueFwdISB_S9_SC_SE_Li256ELb0ELb1ELb1ELb0EEENS1_19SingleTileSchedulerILb0ELb1ELb1ELi128EEEEEEEEEvNT_6ParamsE)
        .other          _ZN7cutlass13device_kernelIN5flash11enable_sm90INS1_16FlashAttnFwdSm90INS1_25CollectiveMainloopFwdSm90ILi2EN4cute5tupleIJNS5_1CILi1EEES8_S8_EEENS6_IJNS7_ILi128EEESA_SA_EEELi128ENS_6half_tEfNS_4arch4Sm90ELb0ELb0ELb0ELb0ELb1ELb0ELb0ELb1ELb1ELb1ELb1ELb0EEENS1_21CollectiveEpilogueFwdISB_S9_SC_SE_Li256ELb0ELb1ELb1ELb0EEENS1_19SingleTileSchedulerILb0ELb1ELb1ELi128EEEEEEEEEvNT_6ParamsE,@"STO_CUDA_ENTRY STV_DEFAULT"
_ZN7cutlass13device_kernelIN5flash11enable_sm90INS1_16FlashAttnFwdSm90INS1_25CollectiveMainloopFwdSm90ILi2EN4cute5tupleIJNS5_1CILi1EEES8_S8_EEENS6_IJNS7_ILi128EEESA_SA_EEELi128ENS_6half_tEfNS_4arch4Sm90ELb0ELb0ELb0ELb0ELb1ELb0ELb0ELb1ELb1ELb1ELb1ELb0EEENS1_21CollectiveEpilogueFwdISB_S9_SC_SE_Li256ELb0ELb1ELb1ELb0EEENS1_19SingleTileSchedulerILb0ELb1ELb1ELi128EEEEEEEEEvNT_6ParamsE:
[----:B------:R-:W-:Y:S01]  /*0000*/  LDC R1, c[0x0][0x37c] ;  /* 0x0000df00ff017b82 */ /* 0x000fe20000000800 */
[----:B------:R-:W-:Y:S05]  /*0010*/  EXIT ;  /* 0x000000000000794d */ /* 0x000fea0003800000 */
.L_x_0:
[----:B------:R-:W-:-:S00]  /*0020*/  BRA `(.L_x_0) ;  /* 0xfffffffc00fc7947 */ /* 0x000fc0000383ffff */
[----:B------:R-:W-:-:S00]  /*0030*/  NOP ;  /* 0x0000000000007918 */ /* 0x000fc00000000000 */
        /* <DEDUP_REMOVED lines=12> */
.L_x_9:


//--------------------- .text._ZN7cutlass13device_kernelIN5flash11enable_sm90INS1_16FlashAttnFwdSm90INS1_25CollectiveMainloopFwdSm90ILi2EN4cute5tupleIJNS5_1CILi1EEES8_S8_EEENS6_IJNS7_ILi128EEESA_SA_EEELi128ENS_6half_tEfNS_4arch4Sm90ELb0ELb0ELb0ELb1ELb1ELb0ELb0ELb1ELb1ELb1ELb1ELb0EEENS1_21CollectiveEpilogueFwdISB_S9_SC_SE_Li256ELb1ELb1ELb1ELb0EEENS1_36VarlenDynamicPersistentTileSchedulerILi128ELi128ELi256ELi128ELb1ELb1ELb1ELb0ELb1ELb1EEEEEEEEEvNT_6ParamsE --------------------------
	.section	.text._ZN7cutlass13device_kernelIN5flash11enable_sm90INS1_16FlashAttnFwdSm90INS1_25CollectiveMainloopFwdSm90ILi2EN4cute5tupleIJNS5_1CILi1EEES8_S8_EEENS6_IJNS7_ILi128EEESA_SA_EEELi128ENS_6half_tEfNS_4arch4Sm90ELb0ELb0ELb0ELb1ELb1ELb0ELb0ELb1ELb1ELb1ELb1ELb0EEENS1_21CollectiveEpilogueFwdISB_S9_SC_SE_Li256ELb1ELb1ELb1ELb0EEENS1_36VarlenDynamicPersistentTileSchedulerILi128ELi128ELi256ELi128ELb1ELb1ELb1ELb0ELb1ELb1EEEEEEEEEvNT_6ParamsE,"ax",@progbits
	.align	128
.text._ZN7cutlass13device_kernelIN5flash11enable_sm90INS1_16FlashAttnFwdSm90INS1_25CollectiveMainloopFwdSm90ILi2EN4cute5tupleIJNS5_1CILi1EEES8_S8_EEENS6_IJNS7_ILi128EEESA_SA_EEELi128ENS_6half_tEfNS_4arch4Sm90ELb0ELb0ELb0ELb1ELb1ELb0ELb0ELb1ELb1ELb1ELb1ELb0EEENS1_21CollectiveEpilogueFwdISB_S9_SC_SE_Li256ELb1ELb1ELb1ELb0EEENS1_36VarlenDynamicPersistentTileSchedulerILi128ELi128ELi256ELi128ELb1ELb1ELb1ELb0ELb1ELb1EEEEEEEEEvNT_6ParamsE:
        .type           _ZN7cutlass13device_kernelIN5flash11enable_sm90INS1_16FlashAttnFwdSm90INS1_25CollectiveMainloopFwdSm90ILi2EN4cute5tupleIJNS5_1CILi1EEES8_S8_EEENS6_IJNS7_ILi128EEESA_SA_EEELi128ENS_6half_tEfNS_4arch4Sm90ELb0ELb0ELb0ELb1ELb1ELb0ELb0ELb1ELb1ELb1ELb1ELb0EEENS1_21CollectiveEpilogueFwdISB_S9_SC_SE_Li256ELb1ELb1ELb1ELb0EEENS1_36VarlenDynamicPersistentTileSchedulerILi128ELi128ELi256ELi128ELb1ELb1ELb1ELb0ELb1ELb1EEEEEEEEEvNT_6ParamsE,@function
        .size           _ZN7cutlass13device_kernelIN5flash11enable_sm90INS1_16FlashAttnFwdSm90INS1_25CollectiveMainloopFwdSm90ILi2EN4cute5tupleIJNS5_1CILi1EEES8_S8_EEENS6_IJNS7_ILi128EEESA_SA_EEELi128ENS_6half_tEfNS_4arch4Sm90ELb0ELb0ELb0ELb1ELb1ELb0ELb0ELb1ELb1ELb1ELb1ELb0EEENS1_21CollectiveEpilogueFwdISB_S9_SC_SE_Li256ELb1ELb1ELb1ELb0EEENS1_36VarlenDynamicPersistentTileSchedulerILi128ELi128ELi256ELi128ELb1ELb1ELb1ELb0ELb1ELb1EEEEEEEEEvNT_6ParamsE,(.L_x_10 - _ZN7cutlass13device_kernelIN5flash11enable_sm90INS1_16FlashAttnFwdSm90INS1_25CollectiveMainloopFwdSm90ILi2EN4cute5tupleIJNS5_1CILi1EEES8_S8_EEENS6_IJNS7_ILi128EEESA_SA_EEELi128ENS_6half_tEfNS_4arch4Sm90ELb0ELb0ELb0ELb1ELb1ELb0ELb0ELb1ELb1ELb1ELb1ELb0EEENS1_21CollectiveEpilogueFwdISB_S9_SC_SE_Li256ELb1ELb1ELb1ELb0EEENS1_36VarlenDynamicPersistentTileSchedulerILi128ELi128ELi256ELi128ELb1ELb1ELb1ELb0ELb1ELb1EEEEEEEEEvNT_6ParamsE)
        .other          _ZN7cutlass13device_kernelIN5flash11enable_sm90INS1_16FlashAttnFwdSm90INS1_25CollectiveMainloopFwdSm90ILi2EN4cute5tupleIJNS5_1CILi1EEES8_S8_EEENS6_IJNS7_ILi128EEESA_SA_EEELi128ENS_6half_tEfNS_4arch4Sm90ELb0ELb0ELb0ELb1ELb1ELb0ELb0ELb1ELb1ELb1ELb1ELb0EEENS1_21CollectiveEpilogueFwdISB_S9_SC_SE_Li256ELb1ELb1ELb1ELb0EEENS1_36VarlenDynamicPersistentTileSchedulerILi128ELi128ELi256ELi128ELb1ELb1ELb1ELb0ELb1ELb1EEEEEEEEEvNT_6ParamsE,@"STO_CUDA_ENTRY STV_DEFAULT"
_ZN7cutlass13device_kernelIN5flash11enable_sm90INS1_16FlashAttnFwdSm90INS1_25CollectiveMainloopFwdSm90ILi2EN4cute5tupleIJNS5_1CILi1EEES8_S8_EEENS6_IJNS7_ILi128EEESA_SA_EEELi128ENS_6half_tEfNS_4arch4Sm90ELb0ELb0ELb0ELb1ELb1ELb0ELb0ELb1ELb1ELb1ELb1ELb0EEENS1_21CollectiveEpilogueFwdISB_S9_SC_SE_Li256ELb1ELb1ELb1ELb0EEENS1_36VarlenDynamicPersistentTileSchedulerILi128ELi128ELi256ELi128ELb1ELb1ELb1ELb0ELb1ELb1EEEEEEEEEvNT_6ParamsE:
[----:B------:R-:W-:Y:S01]  /*0000*/  LDC R1, c[0x0][0x37c] ;  /* 0x0000df00ff017b82 */ /* 0x000fe20000000800 */
[----:B------:R-:W-:Y:S05]  /*0010*/  EXIT ;  /* 0x000000000000794d */ /* 0x000fea0003800000 */
.L_x_1:
        /* <DEDUP_REMOVED lines=14> */
.L_x_10:


//--------------------- .text._ZN7cutlass13device_kernelIN5flash11enable_sm90INS1_16FlashAttnFwdSm90INS1_25CollectiveMainloopFwdSm90ILi2EN4cute5tupleIJNS5_1CILi1EEES8_S8_EEENS6_IJNS7_ILi128EEESA_SA_EEELi128ENS_6half_tEfNS_4arch4Sm90ELb0ELb0ELb0ELb1ELb1ELb1ELb0ELb1ELb1ELb1ELb1ELb0EEENS1_21CollectiveEpilogueFwdISB_S9_SC_SE_Li256ELb1ELb1ELb1ELb0EEENS1_36VarlenDynamicPersistentTileSchedulerILi128ELi128ELi256ELi128ELb1ELb1ELb1ELb0ELb1ELb1EEEEEEEEEvNT_6ParamsE --------------------------
	.section	.text._ZN7cutlass13device_kernelIN5flash11enable_sm90INS1_16FlashAttnFwdSm90INS1_25CollectiveMainloopFwdSm90ILi2EN4cute5tupleIJNS5_1CILi1EEES8_S8_EEENS6_IJNS7_ILi128EEESA_SA_EEELi128ENS_6half_tEfNS_4arch4Sm90ELb0ELb0ELb0ELb1ELb1ELb1ELb0ELb1ELb1ELb1ELb1ELb0EEENS1_21CollectiveEpilogueFwdISB_S9_SC_SE_Li256ELb1ELb1ELb1ELb0EEENS1_36VarlenDynamicPersistentTileSchedulerILi128ELi128ELi256ELi128ELb1ELb1ELb1ELb0ELb1ELb1EEEEEEEEEvNT_6ParamsE,"ax",@progbits
	.align	128
.text._ZN7cutlass13device_kernelIN5flash11enable_sm90INS1_16FlashAttnFwdSm90INS1_25CollectiveMainloopFwdSm90ILi2EN4cute5tupleIJNS5_1CILi1EEES8_S8_EEENS6_IJNS7_ILi128EEESA_SA_EEELi128ENS_6half_tEfNS_4arch4Sm90ELb0ELb0ELb0ELb1ELb1ELb1ELb0ELb1ELb1ELb1ELb1ELb0EEENS1_21CollectiveEpilogueFwdISB_S9_SC_SE_Li256ELb1ELb1ELb1ELb0EEENS1_36VarlenDynamicPersistentTileSchedulerILi128ELi128ELi256ELi128ELb1ELb1ELb1ELb0ELb1ELb1EEEEEEEEEvNT_6ParamsE:
        .type           _ZN7cutlass13device_kernelIN5flash11enable_sm90INS1_16FlashAttnFwdSm90INS1_25CollectiveMainloopFwdSm90ILi2EN4cute5tupleIJNS5_1CILi1EEES8_S8_EEENS6_IJNS7_ILi128EEESA_SA_EEELi128ENS_6half_tEfNS_4arch4Sm90ELb0ELb0ELb0ELb1ELb1ELb1ELb0ELb1ELb1ELb1ELb1ELb0EEENS1_21CollectiveEpilogueFwdISB_S9_SC_SE_Li256ELb1ELb1ELb1ELb0EEENS1_36VarlenDynamicPersistentTileSchedulerILi128ELi128ELi256ELi128ELb1ELb1ELb1ELb0ELb1ELb1EEEEEEEEEvNT_6ParamsE,@function
        .size           _ZN7cutlass13device_kernelIN5flash11enable_sm90INS1_16FlashAttnFwdSm90INS1_25CollectiveMainloopFwdSm90ILi2EN4cute5tupleIJNS5_1CILi1EEES8_S8_EEENS6_IJNS7_ILi128EEESA_SA_EEELi128ENS_6half_tEfNS_4arch4Sm90ELb0ELb0ELb0ELb1ELb1ELb1ELb0ELb1ELb1ELb1ELb1ELb0EEENS1_21CollectiveEpilogueFwdISB_S9_SC_SE_Li256ELb1ELb1ELb1ELb0EEENS1_36VarlenDynamicPersistentTileSchedulerILi128ELi128ELi256ELi128ELb1ELb1ELb1ELb0ELb1ELb1EEEEEEEEEvNT_6ParamsE,(.L_x_11 - _ZN7cutlass13device_kernelIN5flash11enable_sm90INS1_16FlashAttnFwdSm90INS1_25CollectiveMainloopFwdSm90ILi2EN4cute5tupleIJNS5_1CILi1EEES8_S8_EEENS6_IJNS7_ILi128EEESA_SA_EEELi128ENS_6half_tEfNS_4arch4Sm90ELb0ELb0ELb0ELb1ELb1ELb1ELb0ELb1ELb1ELb1ELb1ELb0EEENS1_21CollectiveEpilogueFwdISB_S9_SC_SE_Li256ELb1ELb1ELb1ELb0EEENS1_36VarlenDynamicPersistentTileSchedulerILi128ELi128ELi256ELi128ELb1ELb1ELb1ELb0ELb1ELb1EEEEEEEEEvNT_6ParamsE)
        .other          _ZN7cutlass13device_kernelIN5flash11enable_sm90INS1_16FlashAttnFwdSm90INS1_25CollectiveMainloopFwdSm90ILi2EN4cute5tupleIJNS5_1CILi1EEES8_S8_EEENS6_IJNS7_ILi128EEESA_SA_EEELi128ENS_6half_tEfNS_4arch4Sm90ELb0ELb0ELb0ELb1ELb1ELb1ELb0ELb1ELb1ELb1ELb1ELb0EEENS1_21CollectiveEpilogueFwdISB_S9_SC_SE_Li256ELb1ELb1ELb1ELb0EEENS1_36VarlenDynamicPersistentTileSchedulerILi128ELi128ELi256ELi128ELb1ELb1ELb1ELb0ELb1ELb1EEEEEEEEEvNT_6ParamsE,@"STO_CUDA_ENTRY STV_DEFAULT"
_ZN7cutlass13device_kernelIN5flash11enable_sm90INS1_16FlashAttnFwdSm90INS1_25CollectiveMainloopFwdSm90ILi2EN4cute5tupleIJNS5_1CILi1EEES8_S8_EEENS6_IJNS7_ILi128EEESA_SA_EEELi128ENS_6half_tEfNS_4arch4Sm90ELb0ELb0ELb0ELb1ELb1ELb1ELb0ELb1ELb1ELb1ELb1ELb0EEENS1_21CollectiveEpilogueFwdISB_S9_SC_SE_Li256ELb1ELb1ELb1ELb0EEENS1_36VarlenDynamicPersistentTileSchedulerILi128ELi128ELi256ELi128ELb1ELb1ELb1ELb0ELb1ELb1EEEEEEEEEvNT_6ParamsE:
[----:B------:R-:W-:Y:S01]  /*0000*/  LDC R1, c[0x0][0x37c] ;  /* 0x0000df00ff017b82 */ /* 0x000fe20000000800 */
[----:B------:R-:W-:Y:S05]  /*0010*/  EXIT ;  /* 0x000000000000794d */ /* 0x000fea0003800000 */
.L_x_2:
        /* <DEDUP_REMOVED lines=14> */
.L_x_11:


//--------------------- .text._ZN7cutlass13device_kernelIN5flash11enable_sm90INS1_16FlashAttnFwdSm90INS1_25CollectiveMainloopFwdSm90ILi2EN4cute5tupleIJNS5_1CILi1EEES8_S8_EEENS6_IJNS7_ILi128EEESA_SA_EEELi128ENS_6half_tEfNS_4arch4Sm90ELb0ELb1ELb0ELb0ELb1ELb0ELb0ELb1ELb1ELb1ELb1ELb0EEENS1_21CollectiveEpilogueFwdISB_S9_SC_SE_Li256ELb0ELb1ELb1ELb0EEENS1_19SingleTileSchedulerILb0ELb1ELb1ELi128EEEEEEEEEvNT_6ParamsE --------------------------
	.section	.text._ZN7cutlass13device_kernelIN5flash11enable_sm90INS1_16FlashAttnFwdSm90INS1_25CollectiveMainloopFwdSm90ILi2EN4cute5tupleIJNS5_1CILi1EEES8_S8_EEENS6_IJNS7_ILi128EEESA_SA_EEELi128ENS_6half_tEfNS_4arch4Sm90ELb0ELb1ELb0ELb0ELb1ELb0ELb0ELb1ELb1ELb1ELb1ELb0EEENS1_21CollectiveEpilogueFwdISB_S9_SC_SE_Li256ELb0ELb1ELb1ELb0EEENS1_19SingleTileSchedulerILb0ELb1ELb1ELi128EEEEEEEEEvNT_6ParamsE,"ax",@progbits
	.align	128
.text._ZN7cutlass13device_kernelIN5flash11enable_sm90INS1_16FlashAttnFwdSm90INS1_25CollectiveMainloopFwdSm90ILi2EN4cute5tupleIJNS5_1CILi1EEES8_S8_EEENS6_IJNS7_ILi128EEESA_SA_EEELi128ENS_6half_tEfNS_4arch4Sm90ELb0ELb1ELb0ELb0ELb1ELb0ELb0ELb1ELb1ELb1ELb1ELb0EEENS1_21CollectiveEpilogueFwdISB_S9_SC_SE_Li256ELb0ELb1ELb1ELb0EEENS1_19SingleTileSchedulerILb0ELb1ELb1ELi128EEEEEEEEEvNT_6ParamsE:
        .type           _ZN7cutlass13device_kernelIN5flash11enable_sm90INS1_16FlashAttnFwdSm90INS1_25CollectiveMainloopFwdSm90ILi2EN4cute5tupleIJNS5_1CILi1EEES8_S8_EEENS6_IJNS7_ILi128EEESA_SA_EEELi128ENS_6half_tEfNS_4arch4Sm90ELb0ELb1ELb0ELb0ELb1ELb0ELb0ELb1ELb1ELb1ELb1ELb0EEENS1_21CollectiveEpilogueFwdISB_S9_SC_SE_Li256ELb0ELb1ELb1ELb0EEENS1_19SingleTileSchedulerILb0ELb1ELb1ELi128EEEEEEEEEvNT_6ParamsE,@function
        .size           _ZN7cutlass13device_kernelIN5flash11enable_sm90INS1_16FlashAttnFwdSm90INS1_25CollectiveMainloopFwdSm90ILi2EN4cute5tupleIJNS5_1CILi1EEES8_S8_EEENS6_IJNS7_ILi128EEESA_SA_EEELi128ENS_6half_tEfNS_4arch4Sm90ELb0ELb1ELb0ELb0ELb1ELb0ELb0ELb1ELb1ELb1ELb1ELb0EEENS1_21CollectiveEpilogueFwdISB_S9_SC_SE_Li256ELb0ELb1ELb1ELb0EEENS1_19SingleTileSchedulerILb0ELb1ELb1ELi128EEEEEEEEEvNT_6ParamsE,(.L_x_12 - _ZN7cutlass13device_kernelIN5flash11enable_sm90INS1_16FlashAttnFwdSm90INS1_25CollectiveMainloopFwdSm90ILi2EN4cute5tupleIJNS5_1CILi1EEES8_S8_EEENS6_IJNS7_ILi128EEESA_SA_EEELi128ENS_6half_tEfNS_4arch4Sm90ELb0ELb1ELb0ELb0ELb1ELb0ELb0ELb1ELb1ELb1ELb1ELb0EEENS1_21CollectiveEpilogueFwdISB_S9_SC_SE_Li256ELb0ELb1ELb1ELb0EEENS1_19SingleTileSchedulerILb0ELb1ELb1ELi128EEEEEEEEEvNT_6ParamsE)
        .other          _ZN7cutlass13device_kernelIN5flash11enable_sm90INS1_16FlashAttnFwdSm90INS1_25CollectiveMainloopFwdSm90ILi2EN4cute5tupleIJNS5_1CILi1EEES8_S8_EEENS6_IJNS7_ILi128EEESA_SA_EEELi128ENS_6half_tEfNS_4arch4Sm90ELb0ELb1ELb0ELb0ELb1ELb0ELb0ELb1ELb1ELb1ELb1ELb0EEENS1_21CollectiveEpilogueFwdISB_S9_SC_SE_Li256ELb0ELb1ELb1ELb0EEENS1_19SingleTileSchedulerILb0ELb1ELb1ELi128EEEEEEEEEvNT_6ParamsE,@"STO_CUDA_ENTRY STV_DEFAULT"
_ZN7cutlass13device_kernelIN5flash11enable_sm90INS1_16FlashAttnFwdSm90INS1_25CollectiveMainloopFwdSm90ILi2EN4cute5tupleIJNS5_1CILi1EEES8_S8_EEENS6_IJNS7_ILi128EEESA_SA_EEELi128ENS_6half_tEfNS_4arch4Sm90ELb0ELb1ELb0ELb0ELb1ELb0ELb0ELb1ELb1ELb1ELb1ELb0EEENS1_21CollectiveEpilogueFwdISB_S9_SC_SE_Li256ELb0ELb1ELb1ELb0EEENS1_19SingleTileSchedulerILb0ELb1ELb1ELi128EEEEEEEEEvNT_6ParamsE:
[----:B------:R-:W-:Y:S01]  /*0000*/  LDC R1, c[0x0][0x37c] ;  /* 0x0000df00ff017b82 */ /* 0x000fe20000000800 */
[----:B------:R-:W-:Y:S05]  /*0010*/  EXIT ;  /* 0x000000000000794d */ /* 0x000fea0003800000 */
.L_x_3:
        /* <DEDUP_REMOVED lines=14> */
.L_x_12:


//--------------------- .text._ZN7cutlass13device_kernelIN5flash11enable_sm90INS1_16FlashAttnFwdSm90INS1_25CollectiveMainloopFwdSm90ILi2EN4cute5tupleIJNS5_1CILi1EEES8_S8_EEENS6_IJNS7_ILi128EEESA_SA_EEELi128ENS_6half_tEfNS_4arch4Sm90ELb0ELb1ELb0ELb1ELb1ELb0ELb0ELb1ELb1ELb1ELb1ELb0EEENS1_21CollectiveEpilogueFwdISB_S9_SC_SE_Li256ELb1ELb1ELb1ELb0EEENS1_36VarlenDynamicPersistentTileSchedulerILi128ELi128ELi256ELi128ELb1ELb1ELb1ELb1ELb0ELb1EEEEEEEEEvNT_6ParamsE --------------------------
	.section	.text._ZN7cutlass13device_kernelIN5flash11enable_sm90INS1_16FlashAttnFwdSm90INS1_25CollectiveMainloopFwdSm90ILi2EN4cute5tupleIJNS5_1CILi1EEES8_S8_EEENS6_IJNS7_ILi128EEESA_SA_EEELi128ENS_6half_tEfNS_4arch4Sm90ELb0ELb1ELb0ELb1ELb1ELb0ELb0ELb1ELb1ELb1ELb1ELb0EEENS1_21CollectiveEpilogueFwdISB_S9_SC_SE_Li256ELb1ELb1ELb1ELb0EEENS1_36VarlenDynamicPersistentTileSchedulerILi128ELi128ELi256ELi128ELb1ELb1ELb1ELb1ELb0ELb1EEEEEEEEEvNT_6ParamsE,"ax",@progbits
	.align	128
.text._ZN7cutlass13device_kernelIN5flash11enable_sm90INS1_16FlashAttnFwdSm90INS1_25CollectiveMainloopFwdSm90ILi2EN4cute5tupleIJNS5_1CILi1EEES8_S8_EEENS6_IJNS7_ILi128EEESA_SA_EEELi128ENS_6half_tEfNS_4arch4Sm90ELb0ELb1ELb0ELb1ELb1ELb0ELb0ELb1ELb1ELb1ELb1ELb0EEENS1_21CollectiveEpilogueFwdISB_S9_SC_SE_Li256ELb1ELb1ELb1ELb0EEENS1_36VarlenDynamicPersistentTileSchedulerILi128ELi128ELi256ELi128ELb1ELb1ELb1ELb1ELb0ELb1EEEEEEEEEvNT_6ParamsE:
        .type           _ZN7cutlass13device_kernelIN5flash11enable_sm90INS1_16FlashAttnFwdSm90INS1_25CollectiveMainloopFwdSm90ILi2EN4cute5tupleIJNS5_1CILi1EEES8_S8_EEENS6_IJNS7_ILi128EEESA_SA_EEELi128ENS_6half_tEfNS_4arch4Sm90ELb0ELb1ELb0ELb1ELb1ELb0ELb0ELb1ELb1ELb1ELb1ELb0EEENS1_21CollectiveEpilogueFwdISB_S9_SC_SE_Li256ELb1ELb1ELb1ELb0EEENS1_36VarlenDynamicPersistentTileSchedulerILi128ELi128ELi256ELi128ELb1ELb1ELb1ELb1ELb0ELb1EEEEEEEEEvNT_6ParamsE,@function
        .size           _ZN7cutlass13device_kernelIN5flash11enable_sm90INS1_16FlashAttnFwdSm90INS1_25CollectiveMainloopFwdSm90ILi2EN4cute5tupleIJNS5_1CILi1EEES8_S8_EEENS6_IJNS7_ILi128EEESA_SA_EEELi128ENS_6half_tEfNS_4arch4Sm90ELb0ELb1ELb0ELb1ELb1ELb0ELb0ELb1ELb1ELb1ELb1ELb0EEENS1_21CollectiveEpilogueFwdISB_S9_SC_SE_Li256ELb1ELb1ELb1ELb0EEENS1_36VarlenDynamicPersistentTileSchedulerILi128ELi128ELi256ELi128ELb1ELb1ELb1ELb1ELb0ELb1EEEEEEEEEvNT_6ParamsE,(.L_x_13 - _ZN7cutlass13device_kernelIN5flash11enable_sm90INS1_16FlashAttnFwdSm90INS1_25CollectiveMainloopFwdSm90ILi2EN4cute5tupleIJNS5_1CILi1EEES8_S8_EEENS6_IJNS7_ILi128EEESA_SA_EEELi128ENS_6half_tEfNS_4arch4Sm90ELb0ELb1ELb0ELb1ELb1ELb0ELb0ELb1ELb1ELb1ELb1ELb0EEENS1_21CollectiveEpilogueFwdISB_S9_SC_SE_Li256ELb1ELb1ELb1ELb0EEENS1_36VarlenDynamicPersistentTileSchedulerILi128ELi128ELi256ELi128ELb1ELb1ELb1ELb1ELb0ELb1EEEEEEEEEvNT_6ParamsE)
        .other          _ZN7cutlass13device_kernelIN5flash11enable_sm90INS1_16FlashAttnFwdSm90INS1_25CollectiveMainloopFwdSm90ILi2EN4cute5tupleIJNS5_1CILi1EEES8_S8_EEENS6_IJNS7_ILi128EEESA_SA_EEELi128ENS_6half_tEfNS_4arch4Sm90ELb0ELb1ELb0ELb1ELb1ELb0ELb0ELb1ELb1ELb1ELb1ELb0EEENS1_21CollectiveEpilogueFwdISB_S9_SC_SE_Li256ELb1ELb1ELb1ELb0EEENS1_36VarlenDynamicPersistentTileSchedulerILi128ELi128ELi256ELi128ELb1ELb1ELb1ELb1ELb0ELb1EEEEEEEEEvNT_6ParamsE,@"STO_CUDA_ENTRY STV_DEFAULT"
_ZN7cutlass13device_kernelIN5flash11enable_sm90INS1_16FlashAttnFwdSm90INS1_25CollectiveMainloopFwdSm90ILi2EN4cute5tupleIJNS5_1CILi1EEES8_S8_EEENS6_IJNS7_ILi128EEESA_SA_EEELi128ENS_6half_tEfNS_4arch4Sm90ELb0ELb1ELb0ELb1ELb1ELb0ELb0ELb1ELb1ELb1ELb1ELb0EEENS1_21CollectiveEpilogueFwdISB_S9_SC_SE_Li256ELb1ELb1ELb1ELb0EEENS1_36VarlenDynamicPersistentTileSchedulerILi128ELi128ELi256ELi128ELb1ELb1ELb1ELb1ELb0ELb1EEEEEEEEEvNT_6ParamsE:
[----:B------:R-:W-:Y:S01]  /*0000*/  LDC R1, c[0x0][0x37c] ;  /* 0x0000df00ff017b82 */ /* 0x000fe20000000800 */
[----:B------:R-:W-:Y:S05]  /*0010*/  EXIT ;  /* 0x000000000000794d */ /* 0x000fea0003800000 */
.L_x_4:
        /* <DEDUP_REMOVED lines=14> */
.L_x_13:


//--------------------- .text._ZN7cutlass13device_kernelIN5flash11enable_sm90INS1_16FlashAttnFwdSm90INS1_25CollectiveMainloopFwdSm90ILi2EN4cute5tupleIJNS5_1CILi1EEES8_S8_EEENS6_IJNS7_ILi128EEESA_SA_EEELi128ENS_6half_tEfNS_4arch4Sm90ELb0ELb1ELb0ELb1ELb1ELb1ELb0ELb1ELb1ELb1ELb1ELb0EEENS1_21CollectiveEpilogueFwdISB_S9_SC_SE_Li256ELb1ELb1ELb1ELb0EEENS1_36VarlenDynamicPersistentTileSchedulerILi128ELi128ELi256ELi128ELb1ELb1ELb1ELb1ELb0ELb1EEEEEEEEEvNT_6ParamsE --------------------------
	.section	.text._ZN7cutlass13device_kernelIN5flash11enable_sm90INS1_16FlashAttnFwdSm90INS1_25CollectiveMainloopFwdSm90ILi2EN4cute5tupleIJNS5_1CILi1EEES8_S8_EEENS6_IJNS7_ILi128EEESA_SA_EEELi128ENS_6half_tEfNS_4arch4Sm90ELb0ELb1ELb0ELb1ELb1ELb1ELb0ELb1ELb1ELb1ELb1ELb0EEENS1_21CollectiveEpilogueFwdISB_S9_SC_SE_Li256ELb1ELb1ELb1ELb0EEENS1_36VarlenDynamicPersistentTileSchedulerILi128ELi128ELi256ELi128ELb1ELb1ELb1ELb1ELb0ELb1EEEEEEEEEvNT_6ParamsE,"ax",@progbits
	.align	128
.text._ZN7cutlass13device_kernelIN5flash11enable_sm90INS1_16FlashAttnFwdSm90INS1_25CollectiveMainloopFwdSm90ILi2EN4cute5tupleIJNS5_1CILi1EEES8_S8_EEENS6_IJNS7_ILi128EEESA_SA_EEELi128ENS_6half_tEfNS_4arch4Sm90ELb0ELb1ELb0ELb1ELb1ELb1ELb0ELb1ELb1ELb1ELb1ELb0EEENS1_21CollectiveEpilogueFwdISB_S9_SC_SE_Li256ELb1ELb1ELb1ELb0EEENS1_36VarlenDynamicPersistentTileSchedulerILi128ELi128ELi256ELi128ELb1ELb1ELb1ELb1ELb0ELb1EEEEEEEEEvNT_6ParamsE:
        .type           _ZN7cutlass13device_kernelIN5flash11enable_sm90INS1_16FlashAttnFwdSm90INS1_25CollectiveMainloopFwdSm90ILi2EN4cute5tupleIJNS5_1CILi1EEES8_S8_EEENS6_IJNS7_ILi128EEESA_SA_EEELi128ENS_6half_tEfNS_4arch4Sm90ELb0ELb1ELb0ELb1ELb1ELb1ELb0ELb1ELb1ELb1ELb1ELb0EEENS1_21CollectiveEpilogueFwdISB_S9_SC_SE_Li256ELb1ELb1ELb1ELb0EEENS1_36VarlenDynamicPersistentTileSchedulerILi128ELi128ELi256ELi128ELb1ELb1ELb1ELb1ELb0ELb1EEEEEEEEEvNT_6ParamsE,@function
        .size           _ZN7cutlass13device_kernelIN5flash11enable_sm90INS1_16FlashAttnFwdSm90INS1_25CollectiveMainloopFwdSm90ILi2EN4cute5tupleIJNS5_1CILi1EEES8_S8_EEENS6_IJNS7_ILi128EEESA_SA_EEELi128ENS_6half_tEfNS_4arch4Sm90ELb0ELb1ELb0ELb1ELb1ELb1ELb0ELb1ELb1ELb1ELb1ELb0EEENS1_21CollectiveEpilogueFwdISB_S9_SC_SE_Li256ELb1ELb1ELb1ELb0EEENS1_36VarlenDynamicPersistentTileSchedulerILi128ELi128ELi256ELi128ELb1ELb1ELb1ELb1ELb0ELb1EEEEEEEEEvNT_6ParamsE,(.L_x_14 - _ZN7cutlass13device_kernelIN5flash11enable_sm90INS1_16FlashAttnFwdSm90INS1_25CollectiveMainloopFwdSm90ILi2EN4cute5tupleIJNS5_1CILi1EEES8_S8_EEENS6_IJNS7_ILi128EEESA_SA_EEELi128ENS_6half_tEfNS_4arch4Sm90ELb0ELb1ELb0ELb1ELb1ELb1ELb0ELb1ELb1ELb1ELb1ELb0EEENS1_21CollectiveEpilogueFwdISB_S9_SC_SE_Li256ELb1ELb1ELb1ELb0EEENS1_36VarlenDynamicPersistentTileSchedulerILi128ELi128ELi256ELi128ELb1ELb1ELb1ELb1ELb0ELb1EEEEEEEEEvNT_6ParamsE)
        .other          _ZN7cutlass13device_kernelIN5flash11enable_sm90INS1_16FlashAttnFwdSm90INS1_25CollectiveMainloopFwdSm90ILi2EN4cute5tupleIJNS5_1CILi1EEES8_S8_EEENS6_IJNS7_ILi128EEESA_SA_EEELi128ENS_6half_tEfNS_4arch4Sm90ELb0ELb1ELb0ELb1ELb1ELb1ELb0ELb1ELb1ELb1ELb1ELb0EEENS1_21CollectiveEpilogueFwdISB_S9_SC_SE_Li256ELb1ELb1ELb1ELb0EEENS1_36VarlenDynamicPersistentTileSchedulerILi128ELi128ELi256ELi128ELb1ELb1ELb1ELb1ELb0ELb1EEEEEEEEEvNT_6ParamsE,@"STO_CUDA_ENTRY STV_DEFAULT"
_ZN7cutlass13device_kernelIN5flash11enable_sm90INS1_16FlashAttnFwdSm90INS1_25CollectiveMainloopFwdSm90ILi2EN4cute5tupleIJNS5_1CILi1EEES8_S8_EEENS6_IJNS7_ILi128EEESA_SA_EEELi128ENS_6half_tEfNS_4arch4Sm90ELb0ELb1ELb0ELb1ELb1ELb1ELb0ELb1ELb1ELb1ELb1ELb0EEENS1_21CollectiveEpilogueFwdISB_S9_SC_SE_Li256ELb1ELb1ELb1ELb0EEENS1_36VarlenDynamicPersistentTileSchedulerILi128ELi128ELi256ELi128ELb1ELb1ELb1ELb1ELb0ELb1EEEEEEEEEvNT_6ParamsE:
[----:B------:R-:W-:Y:S01]  /*0000*/  LDC R1, c[0x0][0x37c] ;  /* 0x0000df00ff017b82 */ /* 0x000fe20000000800 */
[----:B------:R-:W-:Y:S05]  /*0010*/  EXIT ;  /* 0x000000000000794d */ /* 0x000fea0003800000 */
.L_x_5:
        /* <DEDUP_REMOVED lines=14> */
.L_x_14:


//--------------------- .text._ZN7cutlass13device_kernelIN5flash11enable_sm90INS1_16FlashAttnFwdSm90INS1_25CollectiveMainloopFwdSm90ILi2EN4cute5tupleIJNS5_1CILi1EEES8_S8_EEENS6_IJNS7_ILi128EEESA_SA_EEELi128ENS_6half_tEfNS_4arch4Sm90ELb1ELb0ELb0ELb0ELb1ELb0ELb0ELb1ELb1ELb1ELb1ELb0EEENS1_21CollectiveEpilogueFwdISB_S9_SC_SE_Li256ELb0ELb1ELb1ELb0EEENS1_19SingleTileSchedulerILb0ELb1ELb1ELi128EEEEEEEEEvNT_6ParamsE --------------------------
	.section	.text._ZN7cutlass13device_kernelIN5flash11enable_sm90INS1_16FlashAttnFwdSm90INS1_25CollectiveMainloopFwdSm90ILi2EN4cute5tupleIJNS5_1CILi1EEES8_S8_EEENS6_IJNS7_ILi128EEESA_SA_EEELi128ENS_6half_tEfNS_4arch4Sm90ELb1ELb0ELb0ELb0ELb1ELb0ELb0ELb1ELb1ELb1ELb1ELb0EEENS1_21CollectiveEpilogueFwdISB_S9_SC_SE_Li256ELb0ELb1ELb1ELb0EEENS1_19SingleTileSchedulerILb0ELb1ELb1ELi128EEEEEEEEEvNT_6ParamsE,"ax",@progbits
	.align	128
.text._ZN7cutlass13device_kernelIN5flash11enable_sm90INS1_16FlashAttnFwdSm90INS1_25CollectiveMainloopFwdSm90ILi2EN4cute5tupleIJNS5_1CILi1EEES8_S8_EEENS6_IJNS7_ILi128EEESA_SA_EEELi128ENS_6half_tEfNS_4arch4Sm90ELb1ELb0ELb0ELb0ELb1ELb0ELb0ELb1ELb1ELb1ELb1ELb0EEENS1_21CollectiveEpilogueFwdISB_S9_SC_SE_Li256ELb0ELb1ELb1ELb0EEENS1_19SingleTileSchedulerILb0ELb1ELb1ELi128EEEEEEEEEvNT_6ParamsE:
        .type           _ZN7cutlass13device_kernelIN5flash11enable_sm90INS1_16FlashAttnFwdSm90INS1_25CollectiveMainloopFwdSm90ILi2EN4cute5tupleIJNS5_1CILi1EEES8_S8_EEENS6_IJNS7_ILi128EEESA_SA_EEELi128ENS_6half_tEfNS_4arch4Sm90ELb1ELb0ELb0ELb0ELb1ELb0ELb0ELb1ELb1ELb1ELb1ELb0EEENS1_21CollectiveEpilogueFwdISB_S9_SC_SE_Li256ELb0ELb1ELb1ELb0EEENS1_19SingleTileSchedulerILb0ELb1ELb1ELi128EEEEEEEEEvNT_6ParamsE,@function
        .size           _ZN7cutlass13device_kernelIN5flash11enable_sm90INS1_16FlashAttnFwdSm90INS1_25CollectiveMainloopFwdSm90ILi2EN4cute5tupleIJNS5_1CILi1EEES8_S8_EEENS6_IJNS7_ILi128EEESA_SA_EEELi128ENS_6half_tEfNS_4arch4Sm90ELb1ELb0ELb0ELb0ELb1ELb0ELb0ELb1ELb1ELb1ELb1ELb0EEENS1_21CollectiveEpilogueFwdISB_S9_SC_SE_Li256ELb0ELb1ELb1ELb0EEENS1_19SingleTileSchedulerILb0ELb1ELb1ELi128EEEEEEEEEvNT_6ParamsE,(.L_x_15 - _ZN7cutlass13device_kernelIN5flash11enable_sm90INS1_16FlashAttnFwdSm90INS1_25CollectiveMainloopFwdSm90ILi2EN4cute5tupleIJNS5_1CILi1EEES8_S8_EEENS6_IJNS7_ILi128EEESA_SA_EEELi128ENS_6half_tEfNS_4arch4Sm90ELb1ELb0ELb0ELb0ELb1ELb0ELb0ELb1ELb1ELb1ELb1ELb0EEENS1_21CollectiveEpilogueFwdISB_S9_SC_SE_Li256ELb0ELb1ELb1ELb0EEENS1_19SingleTileSchedulerILb0ELb1ELb1ELi128EEEEEEEEEvNT_6ParamsE)
        .other          _ZN7cutlass13device_kernelIN5flash11enable_sm90INS1_16FlashAttnFwdSm90INS1_25CollectiveMainloopFwdSm90ILi2EN4cute5tupleIJNS5_1CILi1EEES8_S8_EEENS6_IJNS7_ILi128EEESA_SA_EEELi128ENS_6half_tEfNS_4arch4Sm90ELb1ELb0ELb0ELb0ELb1ELb0ELb0ELb1ELb1ELb1ELb1ELb0EEENS1_21CollectiveEpilogueFwdISB_S9_SC_SE_Li256ELb0ELb1ELb1ELb0EEENS1_19SingleTileSchedulerILb0ELb1ELb1ELi128EEEEEEEEEvNT_6ParamsE,@"STO_CUDA_ENTRY STV_DEFAULT"
_ZN7cutlass13device_kernelIN5flash11enable_sm90INS1_16FlashAttnFwdSm90INS1_25CollectiveMainloopFwdSm90ILi2EN4cute5tupleIJNS5_1CILi1EEES8_S8_EEENS6_IJNS7_ILi128EEESA_SA_EEELi128ENS_6half_tEfNS_4arch4Sm90ELb1ELb0ELb0ELb0ELb1ELb0ELb0ELb1ELb1ELb1ELb1ELb0EEENS1_21CollectiveEpilogueFwdISB_S9_SC_SE_Li256ELb0ELb1ELb1ELb0EEENS1_19SingleTileSchedulerILb0ELb1ELb1ELi128EEEEEEEEEvNT_6ParamsE:
[----:B------:R-:W-:Y:S01]  /*0000*/  LDC R1, c[0x0][0x37c] ;  /* 0x0000df00ff017b82 */ /* 0x000fe20000000800 */
[----:B------:R-:W-:Y:S05]  /*0010*/  EXIT ;  /* 0x000000000000794d */ /* 0x000fea0003800000 */
.L_x_6:
        /* <DEDUP_REMOVED lines=14> */
.L_x_15:


//--------------------- .text._ZN7cutlass13device_kernelIN5flash11enable_sm90INS1_16FlashAttnFwdSm90INS1_25CollectiveMainloopFwdSm90ILi2EN4cute5tupleIJNS5_1CILi1EEES8_S8_EEENS6_IJNS7_ILi128EEESA_SA_EEELi128ENS_6half_tEfNS_4arch4Sm90ELb1ELb0ELb0ELb1ELb1ELb0ELb0ELb1ELb1ELb1ELb1ELb0EEENS1_21CollectiveEpilogueFwdISB_S9_SC_SE_Li256ELb1ELb1ELb1ELb0EEENS1_36VarlenDynamicPersistentTileSchedulerILi128ELi128ELi256ELi128ELb1ELb1ELb1ELb1ELb1ELb1EEEEEEEEEvNT_6ParamsE --------------------------
	.section	.text._ZN7cutlass13device_kernelIN5flash11enable_sm90INS1_16FlashAttnFwdSm90INS1_25CollectiveMainloopFwdSm90ILi2EN4cute5tupleIJNS5_1CILi1EEES8_S8_EEENS6_IJNS7_ILi128EEESA_SA_EEELi128ENS_6half_tEfNS_4arch4Sm90ELb1ELb0ELb0ELb1ELb1ELb0ELb0ELb1ELb1ELb1ELb1ELb0EEENS1_21CollectiveEpilogueFwdISB_S9_SC_SE_Li256ELb1ELb1ELb1ELb0EEENS1_36VarlenDynamicPersistentTileSchedulerILi128ELi128ELi256ELi128ELb1ELb1ELb1ELb1ELb1ELb1EEEEEEEEEvNT_6ParamsE,"ax",@progbits
	.align	128
.text._ZN7cutlass13device_kernelIN5flash11enable_sm90INS1_16FlashAttnFwdSm90INS1_25CollectiveMainloopFwdSm90ILi2EN4cute5tupleIJNS5_1CILi1EEES8_S8_EEENS6_IJNS7_ILi128EEESA_SA_EEELi128ENS_6half_tEfNS_4arch4Sm90ELb1ELb0ELb0ELb1ELb1ELb0ELb0ELb1ELb1ELb1ELb1ELb0EEENS1_21CollectiveEpilogueFwdISB_S9_SC_SE_Li256ELb1ELb1ELb1ELb0EEENS1_36VarlenDynamicPersistentTileSchedulerILi128ELi128ELi256ELi128ELb1ELb1ELb1ELb1ELb1ELb1EEEEEEEEEvNT_6ParamsE:
        .type           _ZN7cutlass13device_kernelIN5flash11enable_sm90INS1_16FlashAttnFwdSm90INS1_25CollectiveMainloopFwdSm90ILi2EN4cute5tupleIJNS5_1CILi1EEES8_S8_EEENS6_IJNS7_ILi128EEESA_SA_EEELi128ENS_6half_tEfNS_4arch4Sm90ELb1ELb0ELb0ELb1ELb1ELb0ELb0ELb1ELb1ELb1ELb1ELb0EEENS1_21CollectiveEpilogueFwdISB_S9_SC_SE_Li256ELb1ELb1ELb1ELb0EEENS1_36VarlenDynamicPersistentTileSchedulerILi128ELi128ELi256ELi128ELb1ELb1ELb1ELb1ELb1ELb1EEEEEEEEEvNT_6ParamsE,@function
        .size           _ZN7cutlass13device_kernelIN5flash11enable_sm90INS1_16FlashAttnFwdSm90INS1_25CollectiveMainloopFwdSm90ILi2EN4cute5tupleIJNS5_1CILi1EEES8_S8_EEENS6_IJNS7_ILi128EEESA_SA_EEELi128ENS_6half_tEfNS_4arch4Sm90ELb1ELb0ELb0ELb1ELb1ELb0ELb0ELb1ELb1ELb1ELb1ELb0EEENS1_21CollectiveEpilogueFwdISB_S9_SC_SE_Li256ELb1ELb1ELb1ELb0EEENS1_36VarlenDynamicPersistentTileSchedulerILi128ELi128ELi256ELi128ELb1ELb1ELb1ELb1ELb1ELb1EEEEEEEEEvNT_6ParamsE,(.L_x_16 - _ZN7cutlass13device_kernelIN5flash11enable_sm90INS1_16FlashAttnFwdSm90INS1_25CollectiveMainloopFwdSm90ILi2EN4cute5tupleIJNS5_1CILi1EEES8_S8_EEENS6_IJNS7_ILi128EEESA_SA_EEELi128ENS_6half_tEfNS_4arch4Sm90ELb1ELb0ELb0ELb1ELb1ELb0ELb0ELb1ELb1ELb1ELb1ELb0EEENS1_21CollectiveEpilogueFwdISB_S9_SC_SE_Li256ELb1ELb1ELb1ELb0EEENS1_36VarlenDynamicPersistentTileSchedulerILi128ELi128ELi256ELi128ELb1ELb1ELb1ELb1ELb1ELb1EEEEEEEEEvNT_6ParamsE)
        .other          _ZN7cutlass13device_kernelIN5flash11enable_sm90INS1_16FlashAttnFwdSm90INS1_25CollectiveMainloopFwdSm90ILi2EN4cute5tupleIJNS5_1CILi1EEES8_S8_EEENS6_IJNS7_ILi128EEESA_SA_EEELi128ENS_6half_tEfNS_4arch4Sm90ELb1ELb0ELb0ELb1ELb1ELb0ELb0ELb1ELb1ELb1ELb1ELb0EEENS1_21CollectiveEpilogueFwdISB_S9_SC_SE_Li256ELb1ELb1ELb1ELb0EEENS1_36VarlenDynamicPersistentTileSchedulerILi128ELi128ELi256ELi128ELb1ELb1ELb1ELb1ELb1ELb1EEEEEEEEEvNT_6ParamsE,@"STO_CUDA_ENTRY STV_DEFAULT"
_ZN7cutlass13device_kernelIN5flash11enable_sm90INS1_16FlashAttnFwdSm90INS1_25CollectiveMainloopFwdSm90ILi2EN4cute5tupleIJNS5_1CILi1EEES8_S8_EEENS6_IJNS7_ILi128EEESA_SA_EEELi128ENS_6half_tEfNS_4arch4Sm90ELb1ELb0ELb0ELb1ELb1ELb0ELb0ELb1ELb1ELb1ELb1ELb0EEENS1_21CollectiveEpilogueFwdISB_S9_SC_SE_Li256ELb1ELb1ELb1ELb0EEENS1_36VarlenDynamicPersistentTileSchedulerILi128ELi128ELi256ELi128ELb1ELb1ELb1ELb1ELb1ELb1EEEEEEEEEvNT_6ParamsE:
[----:B------:R-:W-:Y:S01]  /*0000*/  LDC R1, c[0x0][0x37c] ;  /* 0x0000df00ff017b82 */ /* 0x000fe20000000800 */
[----:B------:R-:W-:Y:S05]  /*0010*/  EXIT ;  /* 0x000000000000794d */ /* 0x000fea0003800000 */
.L_x_7:
        /* <DEDUP_REMOVED lines=14> */
.L_x_16:


//--------------------- .text._ZN7cutlass13device_kernelIN5flash11enable_sm90INS1_16FlashAttnFwdSm90INS1_25CollectiveMainloopFwdSm90ILi2EN4cute5tupleIJNS5_1CILi1EEES8_S8_EEENS6_IJNS7_ILi128EEESA_SA_EEELi128ENS_6half_tEfNS_4arch4Sm90ELb1ELb0ELb0ELb1ELb1ELb1ELb0ELb1ELb1ELb1ELb1ELb0EEENS1_21CollectiveEpilogueFwdISB_S9_SC_SE_Li256ELb1ELb1ELb1ELb0EEENS1_36VarlenDynamicPersistentTileSchedulerILi128ELi128ELi256ELi128ELb1ELb1ELb1ELb1ELb1ELb1EEEEEEEEEvNT_6ParamsE --------------------------
	.section	.text._ZN7cutlass13device_kernelIN5flash11enable_sm90INS1_16FlashAttnFwdSm90INS1_25CollectiveMainloopFwdSm90ILi2EN4cute5tupleIJNS5_1CILi1EEES8_S8_EEENS6_IJNS7_ILi128EEESA_SA_EEELi128ENS_6half_tEfNS_4arch4Sm90ELb1ELb0ELb0ELb1ELb1ELb1ELb0ELb1ELb1ELb1ELb1ELb0EEENS1_21CollectiveEpilogueFwdISB_S9_SC_SE_Li256ELb1ELb1ELb1ELb0EEENS1_36VarlenDynamicPersistentTileSchedulerILi128ELi128ELi256ELi128ELb1ELb1ELb1ELb1ELb1ELb1EEEEEEEEEvNT_6ParamsE,"ax",@progbits
	.align	128
.text._ZN7cutlass13device_kernelIN5flash11enable_sm90INS1_16FlashAttnFwdSm90INS1_25CollectiveMainloopFwdSm90ILi2EN4cute5tupleIJNS5_1CILi1EEES8_S8_EEENS6_IJNS7_ILi128EEESA_SA_EEELi128ENS_6half_tEfNS_4arch4Sm90ELb1ELb0ELb0ELb1ELb1ELb1ELb0ELb1ELb1ELb1ELb1ELb0EEENS1_21CollectiveEpilogueFwdISB_S9_SC_SE_Li256ELb1ELb1ELb1ELb0EEENS1_36VarlenDynamicPersistentTileSchedulerILi128ELi128ELi256ELi128ELb1ELb1ELb1ELb1ELb1ELb1EEEEEEEEEvNT_6ParamsE:
        .type           _ZN7cutlass13device_kernelIN5flash11enable_sm90INS1_16FlashAttnFwdSm90INS1_25CollectiveMainloopFwdSm90ILi2EN4cute5tupleIJNS5_1CILi1EEES8_S8_EEENS6_IJNS7_ILi128EEESA_SA_EEELi128ENS_6half_tEfNS_4arch4Sm90ELb1ELb0ELb0ELb1ELb1ELb1ELb0ELb1ELb1ELb1ELb1ELb0EEENS1_21CollectiveEpilogueFwdISB_S9_SC_SE_Li256ELb1ELb1ELb1ELb0EEENS1_36VarlenDynamicPersistentTileSchedulerILi128ELi128ELi256ELi128ELb1ELb1ELb1ELb1ELb1ELb1EEEEEEEEEvNT_6ParamsE,@function
        .size           _ZN7cutlass13device_kernelIN5flash11enable_sm90INS1_16FlashAttnFwdSm90INS1_25CollectiveMainloopFwdSm90ILi2EN4cute5tupleIJNS5_1CILi1EEES8_S8_EEENS6_IJNS7_ILi128EEESA_SA_EEELi128ENS_6half_tEfNS_4arch4Sm90ELb1ELb0ELb0ELb1ELb1ELb1ELb0ELb1ELb1ELb1ELb1ELb0EEENS1_21CollectiveEpilogueFwdISB_S9_SC_SE_Li256ELb1ELb1ELb1ELb0EEENS1_36VarlenDynamicPersistentTileSchedulerILi128ELi128ELi256ELi128ELb1ELb1ELb1ELb1ELb1ELb1EEEEEEEEEvNT_6ParamsE,(.L_x_17 - _ZN7cutlass13device_kernelIN5flash11enable_sm90INS1_16FlashAttnFwdSm90INS1_25CollectiveMainloopFwdSm90ILi2EN4cute5tupleIJNS5_1CILi1EEES8_S8_EEENS6_IJNS7_ILi128EEESA_SA_EEELi128ENS_6half_tEfNS_4arch4Sm90ELb1ELb0ELb0ELb1ELb1ELb1ELb0ELb1ELb1ELb1ELb1ELb0EEENS1_21CollectiveEpilogueFwdISB_S9_SC_SE_Li256ELb1ELb1ELb1ELb0EEENS1_36VarlenDynamicPersistentTileSchedulerILi128ELi128ELi256ELi128ELb1ELb1ELb1ELb1ELb1ELb1EEEEEEEEEvNT_6ParamsE)
        .other          _ZN7cutlass13device_kernelIN5flash11enable_sm90INS1_16FlashAttnFwdSm90INS1_25CollectiveMainloopFwdSm90ILi2EN4cute5tupleIJNS5_1CILi1EEES8_S8_EEENS6_IJNS7_ILi128EEESA_SA_EEELi128ENS_6half_tEfNS_4arch4Sm90ELb1ELb0ELb0ELb1ELb1ELb1ELb0ELb1ELb1ELb1ELb1ELb0EEENS1_21CollectiveEpilogueFwdISB_S9_SC_SE_Li256ELb1ELb1ELb1ELb0EEENS1_36VarlenDynamicPersistentTileSchedulerILi128ELi128ELi256ELi128ELb1ELb1ELb1ELb1ELb1ELb1EEEEEEEEEvNT_6ParamsE,@"STO_CUDA_ENTRY STV_DEFAULT"
_ZN7cutlass13device_kernelIN5flash11enable_sm90INS1_16FlashAttnFwdSm90INS1_25CollectiveMainloopFwdSm90ILi2EN4cute5tupleIJNS5_1CILi1EEES8_S8_EEENS6_IJNS7_ILi128EEESA_SA_EEELi128ENS_6half_tEfNS_4arch4Sm90ELb1ELb0ELb0ELb1ELb1ELb1ELb0ELb1ELb1ELb1ELb1ELb0EEENS1_21CollectiveEpilogueFwdISB_S9_SC_SE_Li256ELb1ELb1ELb1ELb0EEENS1_36VarlenDynamicPersistentTileSchedulerILi128ELi128ELi256ELi128ELb1ELb1ELb1ELb1ELb1ELb1EEEEEEEEEvNT_6ParamsE:
[----:B------:R-:W-:Y:S01]  /*0000*/  LDC R1, c[0x0][0x37c] ;  /* 0x0000df00ff017b82 */ /* 0x000fe20000000800 */
[----:B------:R-:W-:Y:S05]  /*0010*/  EXIT ;  /* 0x000000000000794d */ /* 0x000fea0003800000 */
.L_x_8:
        /* <DEDUP_REMOVED lines=14> */
.L_x_17:


//--------------------- .nv.shared.reserved.0     --------------------------
	.section	.nv.shared.reserved.0,"aw",@nobits
	.weak		__nv_reservedSMEM_offset_0_alias
	.size		__nv_reservedSMEM_offset_0_alias, 0, 64
	.other		__nv_reservedSMEM_offset_0_alias,@"STO_CUDA_RESERVED_SHARED STV_DEFAULT"
__nv_reservedSMEM_offset_0_alias:
	.zero		0
	.zero		64


//--------------------- .nv.global                --------------------------
	.section	.nv.global,"aw",@nobits
.nv.global:
	.type		_ZN78_INTERNAL_f9a20aaf_42_flash_fwd_hdim128_fp16_paged_split_sm90_cu_ceb34e2a_30484cute1_E,@object
	.size		_ZN78_INTERNAL_f9a20aaf_42_flash_fwd_hdim128_fp16_paged_split_sm90_cu_ceb34e2a_30484cute1_E,(_ZN78_INTERNAL_f9a20aaf_42_flash_fwd_hdim128_fp16_paged_split_sm90_cu_ceb34e2a_30484cuda3std3__45__cpo6cbeginE - _ZN78_INTERNAL_f9a20aaf_42_flash_fwd_hdim128_fp16_paged_split_sm90_cu_ceb34e2a_30484cute1_E)
_ZN78_INTERNAL_f9a20aaf_42_flash_fwd_hdim128_fp16_paged_split_sm90_cu_ceb34e2a_30484cute1_E:
	.zero		1
	.type		_ZN78_INTERNAL_f9a20aaf_42_flash_fwd_hdim128_fp16_paged_split_sm90_cu_ceb34e2a_30484cuda3std3__45__cpo6cbeginE,@object
	.size		_ZN78_INTERNAL_f9a20aaf_42_flash_fwd_hdim128_fp16_paged_split_sm90_cu_ceb34e2a_30484cuda3std3__45__cpo6cbeginE,(_ZN78_INTERNAL_f9a20aaf_42_flash_fwd_hdim128_fp16_paged_split_sm90_cu_ceb34e2a_30484cuda3std3__48in_placeE - _ZN78_INTERNAL_f9a20aaf_42_flash_fwd_hdim128_fp16_paged_split_sm90_cu_ceb34e2a_30484cuda3std3__45__cpo6cbeginE)
_ZN78_INTERNAL_f9a20aaf_42_flash_fwd_hdim128_fp16_paged_split_sm90_cu_ceb34e2a_30484cuda3std3__45__cpo6cbeginE:
	.zero		1
	.type		_ZN78_INTERNAL_f9a20aaf_42_flash_fwd_hdim128_fp16_paged_split_sm90_cu_ceb34e2a_30484cuda3std3__48in_placeE,@object
	.size		_ZN78_INTERNAL_f9a20aaf_42_flash_fwd_hdim128_fp16_paged_split_sm90_cu_ceb34e2a_30484cuda3std3__48in_placeE,(_ZN78_INTERNAL_f9a20aaf_42_flash_fwd_hdim128_fp16_paged_split_sm90_cu_ceb34e2a_30484cuda3std6ranges3__45__cpo9iter_moveE - _ZN78_INTERNAL_f9a20aaf_42_flash_fwd_hdim128_fp16_paged_split_sm90_cu_ceb34e2a_30484cuda3std3__48in_placeE)
_ZN78_INTERNAL_f9a20aaf_42_flash_fwd_hdim128_fp16_paged_split_sm90_cu_ceb34e2a_30484cuda3std3__48in_placeE:
	.zero		1
	.type		_ZN78_INTERNAL_f9a20aaf_42_flash_fwd_hdim128_fp16_paged_split_sm90_cu_ceb34e2a_30484cuda3std6ranges3__45__cpo9iter_moveE,@object
	.size		_ZN78_INTERNAL_f9a20aaf_42_flash_fwd_hdim128_fp16_paged_split_sm90_cu_ceb34e2a_30484cuda3std6ranges3__45__cpo9iter_moveE,(_ZN78_INTERNAL_f9a20aaf_42_flash_fwd_hdim128_fp16_paged_split_sm90_cu_ceb34e2a_30484cuda3std3__45__cpo5beginE - _ZN78_INTERNAL_f9a20aaf_42_flash_fwd_hdim128_fp16_paged_split_sm90_cu_ceb34e2a_30484cuda3std6ranges3__45__cpo9iter_moveE)
_ZN78_INTERNAL_f9a20aaf_42_flash_fwd_hdim128_fp16_paged_split_sm90_cu_ceb34e2a_30484cuda3std6ranges3__45__cpo9iter_moveE:
	.zero		1
	.type		_ZN78_INTERNAL_f9a20aaf_42_flash_fwd_hdim128_fp16_paged_split_sm90_cu_ceb34e2a_30484cuda3std3__45__cpo5beginE,@object
	.size		_ZN78_INTERNAL_f9a20aaf_42_flash_fwd_hdim128_fp16_paged_split_sm90_cu_ceb34e2a_30484cuda3std3__45__cpo5beginE,(_ZN78_INTERNAL_f9a20aaf_42_flash_fwd_hdim128_fp16_paged_split_sm90_cu_ceb34e2a_30484cuda3std3__480_GLOBAL__N__f9a20aaf_42_flash_fwd_hdim128_fp16_paged_split_sm90_cu_ceb34e2a_30486ignoreE - _ZN78_INTERNAL_f9a20aaf_42_flash_fwd_hdim128_fp16_paged_split_sm90_cu_ceb34e2a_30484cuda3std3__45__cpo5beginE)
_ZN78_INTERNAL_f9a20aaf_42_flash_fwd_hdim128_fp16_paged_split_sm90_cu_ceb34e2a_30484cuda3std3__45__cpo5beginE:
	.zero		1
	.type		_ZN78_INTERNAL_f9a20aaf_42_flash_fwd_hdim128_fp16_paged_split_sm90_cu_ceb34e2a_30484cuda3std3__480_GLOBAL__N__f9a20aaf_42_flash_fwd_hdim128_fp16_paged_split_sm90_cu_ceb34e2a_30486ignoreE,@object
	.size		_ZN78_INTERNAL_f9a20aaf_42_flash_fwd_hdim128_fp16_paged_split_sm90_cu_ceb34e2a_30484cuda3std3__480_GLOBAL__N__f9a20aaf_42_flash_fwd_hdim128_fp16_paged_split_sm90_cu_ceb34e2a_30486ignoreE,(_ZN78_INTERNAL_f9a20aaf_42_flash_fwd_hdim128_fp16_paged_split_sm90_cu_ceb34e2a_30484cute7productE - _ZN78_INTERNAL_f9a20aaf_42_flash_fwd_hdim128_fp16_paged_split_sm90_cu_ceb34e2a_30484cuda3std3__480_GLOBAL__N__f9a20aaf_42_flash_fwd_hdim128_fp16_paged_split_sm90_cu_ceb34e2a_30486ignoreE)
_ZN78_INTERNAL_f9a20aaf_42_flash_fwd_hdim128_fp16_paged_split_sm90_cu_ceb34e2a_30484cuda3std3__480_GLOBAL__N__f9a20aaf_42_flash_fwd_hdim128_fp16_paged_split_sm90_cu_ceb34e2a_30486ignoreE:
	.zero		1
	.type		_ZN78_INTERNAL_f9a20aaf_42_flash_fwd_hdim128_fp16_paged_split_sm90_cu_ceb34e2a_30484cute7productE,@object
	.size		_ZN78_INTERNAL_f9a20aaf_42_flash_fwd_hdim128_fp16_paged_split_sm90_cu_ceb34e2a_30484cute7productE,(_ZN78_INTERNAL_f9a20aaf_42_flash_fwd_hdim128_fp16_paged_split_sm90_cu_ceb34e2a_30484cuda3std3__45__cpo3endE - _ZN78_INTERNAL_f9a20aaf_42_flash_fwd_hdim128_fp16_paged_split_sm90_cu_ceb34e2a_30484cute7productE)
_ZN78_INTERNAL_f9a20aaf_42_flash_fwd_hdim128_fp16_paged_split_sm90_cu_ceb34e2a_30484cute7productE:
	.zero		1
	.type		_ZN78_INTERNAL_f9a20aaf_42_flash_fwd_hdim128_fp16_paged_split_sm90_cu_ceb34e2a_30484cuda3std3__45__cpo3endE,@object
	.size		_ZN78_INTERNAL_f9a20aaf_42_flash_fwd_hdim128_fp16_paged_split_sm90_cu_ceb34e2a_30484cuda3std3__45__cpo3endE,(_ZN78_INTERNAL_f9a20aaf_42_flash_fwd_hdim128_fp16_paged_split_sm90_cu_ceb34e2a_30484cuda3std3__419piecewise_constructE - _ZN78_INTERNAL_f9a20aaf_42_flash_fwd_hdim128_fp16_paged_split_sm90_cu_ceb34e2a_30484cuda3std3__45__cpo3endE)
_ZN78_INTERNAL_f9a20aaf_42_flash_fwd_hdim128_fp16_paged_split_sm90_cu_ceb34e2a_30484cuda3std3__45__cpo3endE:
	.zero		1
	.type		_ZN78_INTERNAL_f9a20aaf_42_flash_fwd_hdim128_fp16_paged_split_sm90_cu_ceb34e2a_30484cuda3std3__419piecewise_constructE,@object
	.size		_ZN78_INTERNAL_f9a20aaf_42_flash_fwd_hdim128_fp16_paged_split_sm90_cu_ceb34e2a_30484cuda3std3__419piecewise_constructE,(_ZN78_INTERNAL_f9a20aaf_42_flash_fwd_hdim128_fp16_paged_split_sm90_cu_ceb34e2a_30484cuda3std3__45__cpo4cendE - _ZN78_INTERNAL_f9a20aaf_42_flash_fwd_hdim128_fp16_paged_split_sm90_cu_ceb34e2a_30484cuda3std3__419piecewise_constructE)
_ZN78_INTERNAL_f9a20aaf_42_flash_fwd_hdim128_fp16_paged_split_sm90_cu_ceb34e2a_30484cuda3std3__419piecewise_constructE:
	.zero		1
	.type		_ZN78_INTERNAL_f9a20aaf_42_flash_fwd_hdim128_fp16_paged_split_sm90_cu_ceb34e2a_30484cuda3std3__45__cpo4cendE,@object
	.size		_ZN78_INTERNAL_f9a20aaf_42_flash_fwd_hdim128_fp16_paged_split_sm90_cu_ceb34e2a_30484cuda3std3__45__cpo4cendE,(_ZN78_INTERNAL_f9a20aaf_42_flash_fwd_hdim128_fp16_paged_split_sm90_cu_ceb34e2a_30484cuda3std6ranges3__45__cpo4swapE - _ZN78_INTERNAL_f9a20aaf_42_flash_fwd_hdim128_fp16_paged_split_sm90_cu_ceb34e2a_30484cuda3std3__45__cpo4cendE)
_ZN78_INTERNAL_f9a20aaf_42_flash_fwd_hdim128_fp16_paged_split_sm90_cu_ceb34e2a_30484cuda3std3__45__cpo4cendE:
	.zero		1
	.type		_ZN78_INTERNAL_f9a20aaf_42_flash_fwd_hdim128_fp16_paged_split_sm90_cu_ceb34e2a_30484cuda3std6ranges3__45__cpo4swapE,@object
	.size		_ZN78_INTERNAL_f9a20aaf_42_flash_fwd_hdim128_fp16_paged_split_sm90_cu_ceb34e2a_30484cuda3std6ranges3__45__cpo4swapE,(.L_7 - _ZN78_INTERNAL_f9a20aaf_42_flash_fwd_hdim128_fp16_paged_split_sm90_cu_ceb34e2a_30484cuda3std6ranges3__45__cpo4swapE)
_ZN78_INTERNAL_f9a20aaf_42_flash_fwd_hdim128_fp16_paged_split_sm90_cu_ceb34e2a_30484cuda3std6ranges3__45__cpo4swapE:
	.zero		1
.L_7:


//--------------------- .nv.constant0._ZN7cutlass13device_kernelIN5flash11enable_sm90INS1_16FlashAttnFwdSm90INS1_25CollectiveMainloopFwdSm90ILi2EN4cute5tupleIJNS5_1CILi1EEES8_S8_EEENS6_IJNS7_ILi128EEESA_SA_EEELi128ENS_6half_tEfNS_4arch4Sm90ELb0ELb0ELb0ELb0ELb1ELb0ELb0ELb1ELb1ELb1ELb1ELb0EEENS1_21CollectiveEpilogueFwdISB_S9_SC_SE_Li256ELb0ELb1ELb1ELb0EEENS1_19SingleTileSchedulerILb0ELb1ELb1ELi128EEEEEEEEEvNT_6ParamsE --------------------------
	.section	.nv.constant0._ZN7cutlass13device_kernelIN5flash11enable_sm90INS1_16FlashAttnFwdSm90INS1_25CollectiveMainloopFwdSm90ILi2EN4cute5tupleIJNS5_1CILi1EEES8_S8_EEENS6_IJNS7_ILi128EEESA_SA_EEELi128ENS_6half_tEfNS_4arch4Sm90ELb0ELb0ELb0ELb0ELb1ELb0ELb0ELb1ELb1ELb1ELb1ELb0EEENS1_21CollectiveEpilogueFwdISB_S9_SC_SE_Li256ELb0ELb1ELb1ELb0EEENS1_19SingleTileSchedulerILb0ELb1ELb1ELi128EEEEEEEEEvNT_6ParamsE,"a",@progbits
	.sectionflags	@""
	.align	4
.nv.constant0._ZN7cutlass13device_kernelIN5flash11enable_sm90INS1_16FlashAttnFwdSm90INS1_25CollectiveMainloopFwdSm90ILi2EN4cute5tupleIJNS5_1CILi1EEES8_S8_EEENS6_IJNS7_ILi128EEESA_SA_EEELi128ENS_6half_tEfNS_4arch4Sm90ELb0ELb0ELb0ELb0ELb1ELb0ELb0ELb1ELb1ELb1ELb1ELb0EEENS1_21CollectiveEpilogueFwdISB_S9_SC_SE_Li256ELb0ELb1ELb1ELb0EEENS1_19SingleTileSchedulerILb0ELb1ELb1ELi128EEEEEEEEEvNT_6ParamsE:
	.zero		3456


//--------------------- .nv.constant0._ZN7cutlass13device_kernelIN5flash11enable_sm90INS1_16FlashAttnFwdSm90INS1_25CollectiveMainloopFwdSm90ILi2EN4cute5tupleIJNS5_1CILi1EEES8_S8_EEENS6_IJNS7_ILi128EEESA_SA_EEELi128ENS_6half_tEfNS_4arch4Sm90ELb0ELb0ELb0ELb1ELb1ELb0ELb0ELb1ELb1ELb1ELb1ELb0EEENS1_21CollectiveEpilogueFwdISB_S9_SC_SE_Li256ELb1ELb1ELb1ELb0EEENS1_36VarlenDynamicPersistentTileSchedulerILi128ELi128ELi256ELi128ELb1ELb1ELb1ELb0ELb1ELb1EEEEEEEEEvNT_6ParamsE --------------------------
	.section	.nv.constant0._ZN7cutlass13device_kernelIN5flash11enable_sm90INS1_16FlashAttnFwdSm90INS1_25CollectiveMainloopFwdSm90ILi2EN4cute5tupleIJNS5_1CILi1EEES8_S8_EEENS6_IJNS7_ILi128EEESA_SA_EEELi128ENS_6half_tEfNS_4arch4Sm90ELb0ELb0ELb0ELb1ELb1ELb0ELb0ELb1ELb1ELb1ELb1ELb0EEENS1_21CollectiveEpilogueFwdISB_S9_SC_SE_Li256ELb1ELb1ELb1ELb0EEENS1_36VarlenDynamicPersistentTileSchedulerILi128ELi128ELi256ELi128ELb1ELb1ELb1ELb0ELb1ELb1EEEEEEEEEvNT_6ParamsE,"a",@progbits
	.sectionflags	@""
	.align	4
.nv.constant0._ZN7cutlass13device_kernelIN5flash11enable_sm90INS1_16FlashAttnFwdSm90INS1_25CollectiveMainloopFwdSm90ILi2EN4cute5tupleIJNS5_1CILi1EEES8_S8_EEENS6_IJNS7_ILi128EEESA_SA_EEELi128ENS_6half_tEfNS_4arch4Sm90ELb0ELb0ELb0ELb1ELb1ELb0ELb0ELb1ELb1ELb1ELb1ELb0EEENS1_21CollectiveEpilogueFwdISB_S9_SC_SE_Li256ELb1ELb1ELb1ELb0EEENS1_36VarlenDynamicPersistentTileSchedulerILi128ELi128ELi256ELi128ELb1ELb1ELb1ELb0ELb1ELb1EEEEEEEEEvNT_6ParamsE:
	.zero		3584


//--------------------- .nv.constant0._ZN7cutlass13device_kernelIN5flash11enable_sm90INS1_16FlashAttnFwdSm90INS1_25CollectiveMainloopFwdSm90ILi2EN4cute5tupleIJNS5_1CILi1EEES8_S8_EEENS6_IJNS7_ILi128EEESA_SA_EEELi128ENS_6half_tEfNS_4arch4Sm90ELb0ELb0ELb0ELb1ELb1ELb1ELb0ELb1ELb1ELb1ELb1ELb0EEENS1_21CollectiveEpilogueFwdISB_S9_SC_SE_Li256ELb1ELb1ELb1ELb0EEENS1_36VarlenDynamicPersistentTileSchedulerILi128ELi128ELi256ELi128ELb1ELb1ELb1ELb0ELb1ELb1EEEEEEEEEvNT_6ParamsE --------------------------
	.section	.nv.constant0._ZN7cutlass13device_kernelIN5flash11enable_sm90INS1_16FlashAttnFwdSm90INS1_25CollectiveMainloopFwdSm90ILi2EN4cute5tupleIJNS5_1CILi1EEES8_S8_EEENS6_IJNS7_ILi128EEESA_SA_EEELi128ENS_6half_tEfNS_4arch4Sm90ELb0ELb0ELb0ELb1ELb1ELb1ELb0ELb1ELb1ELb1ELb1ELb0EEENS1_21CollectiveEpilogueFwdISB_S9_SC_SE_Li256ELb1ELb1ELb1ELb0EEENS1_36VarlenDynamicPersistentTileSchedulerILi128ELi128ELi256ELi128ELb1ELb1ELb1ELb0ELb1ELb1EEEEEEEEEvNT_6ParamsE,"a",@progbits
	.sectionflags	@""
	.align	4
.nv.constant0._ZN7cutlass13device_kernelIN5flash11enable_sm90INS1_16FlashAttnFwdSm90INS1_25CollectiveMainloopFwdSm90ILi2EN4cute5tupleIJNS5_1CILi1EEES8_S8_EEENS6_IJNS7_ILi128EEESA_SA_EEELi128ENS_6half_tEfNS_4arch4Sm90ELb0ELb0ELb0ELb1ELb1ELb1ELb0ELb1ELb1ELb1ELb1ELb0EEENS1_21CollectiveEpilogueFwdISB_S9_SC_SE_Li256ELb1ELb1ELb1ELb0EEENS1_36VarlenDynamicPersistentTileSchedulerILi128ELi128ELi256ELi128ELb1ELb1ELb1ELb0ELb1ELb1EEEEEEEEEvNT_6ParamsE:
	.zero		3584


//--------------------- .nv.constant0._ZN7cutlass13device_kernelIN5flash11enable_sm90INS1_16FlashAttnFwdSm90INS1_25CollectiveMainloopFwdSm90ILi2EN4cute5tupleIJNS5_1CILi1EEES8_S8_EEENS6_IJNS7_ILi128EEESA_SA_EEELi128ENS_6half_tEfNS_4arch4Sm90ELb0ELb1ELb0ELb0ELb1ELb0ELb0ELb1ELb1ELb1ELb1ELb0EEENS1_21CollectiveEpilogueFwdISB_S9_SC_SE_Li256ELb0ELb1ELb1ELb0EEENS1_19SingleTileSchedulerILb0ELb1ELb1ELi128EEEEEEEEEvNT_6ParamsE --------------------------
	.section	.nv.constant0._ZN7cutlass13device_kernelIN5flash11enable_sm90INS1_16FlashAttnFwdSm90INS1_25CollectiveMainloopFwdSm90ILi2EN4cute5tupleIJNS5_1CILi1EEES8_S8_EEENS6_IJNS7_ILi128EEESA_SA_EEELi128ENS_6half_tEfNS_4arch4Sm90ELb0ELb1ELb0ELb0ELb1ELb0ELb0ELb1ELb1ELb1ELb1ELb0EEENS1_21CollectiveEpilogueFwdISB_S9_SC_SE_Li256ELb0ELb1ELb1ELb0EEENS1_19SingleTileSchedulerILb0ELb1ELb1ELi128EEEEEEEEEvNT_6ParamsE,"a",@progbits
	.sectionflags	@""
	.align	4
.nv.constant0._ZN7cutlass13device_kernelIN5flash11enable_sm90INS1_16FlashAttnFwdSm90INS1_25CollectiveMainloopFwdSm90ILi2EN4cute5tupleIJNS5_1CILi1EEES8_S8_EEENS6_IJNS7_ILi128EEESA_SA_EEELi128ENS_6half_tEfNS_4arch4Sm90ELb0ELb1ELb0ELb0ELb1ELb0ELb0ELb1ELb1ELb1ELb1ELb0EEENS1_21CollectiveEpilogueFwdISB_S9_SC_SE_Li256ELb0ELb1ELb1ELb0EEENS1_19SingleTileSchedulerILb0ELb1ELb1ELi128EEEEEEEEEvNT_6ParamsE:
	.zero		3456


//--------------------- .nv.constant0._ZN7cutlass13device_kernelIN5flash11enable_sm90INS1_16FlashAttnFwdSm90INS1_25CollectiveMainloopFwdSm90ILi2EN4cute5tupleIJNS5_1CILi1EEES8_S8_EEENS6_IJNS7_ILi128EEESA_SA_EEELi128ENS_6half_tEfNS_4arch4Sm90ELb0ELb1ELb0ELb1ELb1ELb0ELb0ELb1ELb1ELb1ELb1ELb0EEENS1_21CollectiveEpilogueFwdISB_S9_SC_SE_Li256ELb1ELb1ELb1ELb0EEENS1_36VarlenDynamicPersistentTileSchedulerILi128ELi128ELi256ELi128ELb1ELb1ELb1ELb1ELb0ELb1EEEEEEEEEvNT_6ParamsE --------------------------
	.section	.nv.constant0._ZN7cutlass13device_kernelIN5flash11enable_sm90INS1_16FlashAttnFwdSm90INS1_25CollectiveMainloopFwdSm90ILi2EN4cute5tupleIJNS5_1CILi1EEES8_S8_EEENS6_IJNS7_ILi128EEESA_SA_EEELi128ENS_6half_tEfNS_4arch4Sm90ELb0ELb1ELb0ELb1ELb1ELb0ELb0ELb1ELb1ELb1ELb1ELb0EEENS1_21CollectiveEpilogueFwdISB_S9_SC_SE_Li256ELb1ELb1ELb1ELb0EEENS1_36VarlenDynamicPersistentTileSchedulerILi128ELi128ELi256ELi128ELb1ELb1ELb1ELb1ELb0ELb1EEEEEEEEEvNT_6ParamsE,"a",@progbits
	.sectionflags	@""
	.align	4
.nv.constant0._ZN7cutlass13device_kernelIN5flash11enable_sm90INS1_16FlashAttnFwdSm90INS1_25CollectiveMainloopFwdSm90ILi2EN4cute5tupleIJNS5_1CILi1EEES8_S8_EEENS6_IJNS7_ILi128EEESA_SA_EEELi128ENS_6half_tEfNS_4arch4Sm90ELb0ELb1ELb0ELb1ELb1ELb0ELb0ELb1ELb1ELb1ELb1ELb0EEENS1_21CollectiveEpilogueFwdISB_S9_SC_SE_Li256ELb1ELb1ELb1ELb0EEENS1_36VarlenDynamicPersistentTileSchedulerILi128ELi128ELi256ELi128ELb1ELb1ELb1ELb1ELb0ELb1EEEEEEEEEvNT_6ParamsE:
	.zero		3584


//--------------------- .nv.constant0._ZN7cutlass13device_kernelIN5flash11enable_sm90INS1_16FlashAttnFwdSm90INS1_25CollectiveMainloopFwdSm90ILi2EN4cute5tupleIJNS5_1CILi1EEES8_S8_EEENS6_IJNS7_ILi128EEESA_SA_EEELi128ENS_6half_tEfNS_4arch4Sm90ELb0ELb1ELb0ELb1ELb1ELb1ELb0ELb1ELb1ELb1ELb1ELb0EEENS1_21CollectiveEpilogueFwdISB_S9_SC_SE_Li256ELb1ELb1ELb1ELb0EEENS1_36VarlenDynamicPersistentTileSchedulerILi128ELi128ELi256ELi128ELb1ELb1ELb1ELb1ELb0ELb1EEEEEEEEEvNT_6ParamsE --------------------------
	.section	.nv.constant0._ZN7cutlass13device_kernelIN5flash11enable_sm90INS1_16FlashAttnFwdSm90INS1_25CollectiveMainloopFwdSm90ILi2EN4cute5tupleIJNS5_1CILi1EEES8_S8_EEENS6_IJNS7_ILi128EEESA_SA_EEELi128ENS_6half_tEfNS_4arch4Sm90ELb0ELb1ELb0ELb1ELb1ELb1ELb0ELb1ELb1ELb1ELb1ELb0EEENS1_21CollectiveEpilogueFwdISB_S9_SC_SE_Li256ELb1ELb1ELb1ELb0EEENS1_36VarlenDynamicPersistentTileSchedulerILi128ELi128ELi256ELi128ELb1ELb1ELb1ELb1ELb0ELb1EEEEEEEEEvNT_6ParamsE,"a",@progbits
	.sectionflags	@""
	.align	4
.nv.constant0._ZN7cutlass13device_kernelIN5flash11enable_sm90INS1_16FlashAttnFwdSm90INS1_25CollectiveMainloopFwdSm90ILi2EN4cute5tupleIJNS5_1CILi1EEES8_S8_EEENS6_IJNS7_ILi128EEESA_SA_EEELi128ENS_6half_tEfNS_4arch4Sm90ELb0ELb1ELb0ELb1ELb1ELb1ELb0ELb1ELb1ELb1ELb1ELb0EEENS1_21CollectiveEpilogueFwdISB_S9_SC_SE_Li256ELb1ELb1ELb1ELb0EEENS1_36VarlenDynamicPersistentTileSchedulerILi128ELi128ELi256ELi128ELb1ELb1ELb1ELb1ELb0ELb1EEEEEEEEEvNT_6ParamsE:
	.zero		3584


//--------------------- .nv.constant0._ZN7cutlass13device_kernelIN5flash11enable_sm90INS1_16FlashAttnFwdSm90INS1_25CollectiveMainloopFwdSm90ILi2EN4cute5tupleIJNS5_1CILi1EEES8_S8_EEENS6_IJNS7_ILi128EEESA_SA_EEELi128ENS_6half_tEfNS_4arch4Sm90ELb1ELb0ELb0ELb0ELb1ELb0ELb0ELb1ELb1ELb1ELb1ELb0EEENS1_21CollectiveEpilogueFwdISB_S9_SC_SE_Li256ELb0ELb1ELb1ELb0EEENS1_19SingleTileSchedulerILb0ELb1ELb1ELi128EEEEEEEEEvNT_6ParamsE --------------------------
	.section	.nv.constant0._ZN7cutlass13device_kernelIN5flash11enable_sm90INS1_16FlashAttnFwdSm90INS1_25CollectiveMainloopFwdSm90ILi2EN4cute5tupleIJNS5_1CILi1EEES8_S8_EEENS6_IJNS7_ILi128EEESA_SA_EEELi128ENS_6half_tEfNS_4arch4Sm90ELb1ELb0ELb0ELb0ELb1ELb0ELb0ELb1ELb1ELb1ELb1ELb0EEENS1_21CollectiveEpilogueFwdISB_S9_SC_SE_Li256ELb0ELb1ELb1ELb0EEENS1_19SingleTileSchedulerILb0ELb1ELb1ELi128EEEEEEEEEvNT_6ParamsE,"a",@progbits
	.sectionflags	@""
	.align	4
.nv.constant0._ZN7cutlass13device_kernelIN5flash11enable_sm90INS1_16FlashAttnFwdSm90INS1_25CollectiveMainloopFwdSm90ILi2EN4cute5tupleIJNS5_1CILi1EEES8_S8_EEENS6_IJNS7_ILi128EEESA_SA_EEELi128ENS_6half_tEfNS_4arch4Sm90ELb1ELb0ELb0ELb0ELb1ELb0ELb0ELb1ELb1ELb1ELb1ELb0EEENS1_21CollectiveEpilogueFwdISB_S9_SC_SE_Li256ELb0ELb1ELb1ELb0EEENS1_19SingleTileSchedulerILb0ELb1ELb1ELi128EEEEEEEEEvNT_6ParamsE:
	.zero		3456


//--------------------- .nv.constant0._ZN7cutlass13device_kernelIN5flash11enable_sm90INS1_16FlashAttnFwdSm90INS1_25CollectiveMainloopFwdSm90ILi2EN4cute5tupleIJNS5_1CILi1EEES8_S8_EEENS6_IJNS7_ILi128EEESA_SA_EEELi128ENS_6half_tEfNS_4arch4Sm90ELb1ELb0ELb0ELb1ELb1ELb0ELb0ELb1ELb1ELb1ELb1ELb0EEENS1_21CollectiveEpilogueFwdISB_S9_SC_SE_Li256ELb1ELb1ELb1ELb0EEENS1_36VarlenDynamicPersistentTileSchedulerILi128ELi128ELi256ELi128ELb1ELb1ELb1ELb1ELb1ELb1EEEEEEEEEvNT_6ParamsE --------------------------
	.section	.nv.constant0._ZN7cutlass13device_kernelIN5flash11enable_sm90INS1_16FlashAttnFwdSm90INS1_25CollectiveMainloopFwdSm90ILi2EN4cute5tupleIJNS5_1CILi1EEES8_S8_EEENS6_IJNS7_ILi128EEESA_SA_EEELi128ENS_6half_tEfNS_4arch4Sm90ELb1ELb0ELb0ELb1ELb1ELb0ELb0ELb1ELb1ELb1ELb1ELb0EEENS1_21CollectiveEpilogueFwdISB_S9_SC_SE_Li256ELb1ELb1ELb1ELb0EEENS1_36VarlenDynamicPersistentTileSchedulerILi128ELi128ELi256ELi128ELb1ELb1ELb1ELb1ELb1ELb1EEEEEEEEEvNT_6ParamsE,"a",@progbits
	.sectionflags	@""
	.align	4
.nv.constant0._ZN7cutlass13device_kernelIN5flash11enable_sm90INS1_16FlashAttnFwdSm90INS1_25CollectiveMainloopFwdSm90ILi2EN4cute5tupleIJNS5_1CILi1EEES8_S8_EEENS6_IJNS7_ILi128EEESA_SA_EEELi128ENS_6half_tEfNS_4arch4Sm90ELb1ELb0ELb0ELb1ELb1ELb0ELb0ELb1ELb1ELb1ELb1ELb0EEENS1_21CollectiveEpilogueFwdISB_S9_SC_SE_Li256ELb1ELb1ELb1ELb0EEENS1_36VarlenDynamicPersistentTileSchedulerILi128ELi128ELi256ELi128ELb1ELb1ELb1ELb1ELb1ELb1EEEEEEEEEvNT_6ParamsE:
	.zero		3584


//--------------------- .nv.constant0._ZN7cutlass13device_kernelIN5flash11enable_sm90INS1_16FlashAttnFwdSm90INS1_25CollectiveMainloopFwdSm90ILi2EN4cute5tupleIJNS5_1CILi1EEES8_S8_EEENS6_IJNS7_ILi128EEESA_SA_EEELi128ENS_6half_tEfNS_4arch4Sm90ELb1ELb0ELb0ELb1ELb1ELb1ELb0ELb1ELb1ELb1ELb1ELb0EEENS1_21CollectiveEpilogueFwdISB_S9_SC_SE_Li256ELb1ELb1ELb1ELb0EEENS1_36VarlenDynamicPersistentTileSchedulerILi128ELi128ELi256ELi128ELb1ELb1ELb1ELb1ELb1ELb1EEEEEEEEEvNT_6ParamsE --------------------------
	.section	.nv.constant0._ZN7cutlass13device_kernelIN5flash11enable_sm90INS1_16FlashAttnFwdSm90INS1_25CollectiveMainloopFwdSm90ILi2EN4cute5tupleIJNS5_1CILi1EEES8_S8_EEENS6_IJNS7_ILi128EEESA_SA_EEELi128ENS_6half_tEfNS_4arch4Sm90ELb1ELb0ELb0ELb1ELb1ELb1ELb0ELb1ELb1ELb1ELb1ELb0EEENS1_21CollectiveEpilogueFwdISB_S9_SC_SE_Li256ELb1ELb1ELb1ELb0EEENS1_36VarlenDynamicPersistentTileSchedulerILi128ELi128ELi256ELi128ELb1ELb1ELb1ELb1ELb1ELb1EEEEEEEEEvNT_6ParamsE,"a",@progbits
	.sectionflags	@""
	.align	4
.nv.constant0._ZN7cutlass13device_kernelIN5flash11enable_sm90INS1_16FlashAttnFwdSm90INS1_25CollectiveMainloopFwdSm90ILi2EN4cute5tupleIJNS5_1CILi1EEES8_S8_EEENS6_IJNS7_ILi128EEESA_SA_EEELi128ENS_6half_tEfNS_4arch4Sm90ELb1ELb0ELb0ELb1ELb1ELb1ELb0ELb1ELb1ELb1ELb1ELb0EEENS1_21CollectiveEpilogueFwdISB_S9_SC_SE_Li256ELb1ELb1ELb1ELb0EEENS1_36VarlenDynamicPersistentTileSchedulerILi128ELi128ELi256ELi128ELb1ELb1ELb1ELb1ELb1ELb1EEEEEEEEEvNT_6ParamsE:
	.zero		3584


//--------------------- SYMBOLS --------------------------

	.type		.nv.reservedSmem.offset0,@object
	.size		.nv.reservedSmem.offset0,0x4
